//
// Generated by NVIDIA NVVM Compiler
//
// Compiler Build ID: CL-36424714
// Cuda compilation tools, release 13.0, V13.0.88
// Based on NVVM 20.0.0
//

.version 9.0
.target sm_100
.address_size 64

	// .globl	_Z10RF_with_IFPfS_S_S_S_S_S_S_S_S_S_S_S_S_S_S_S_S_S_Piii

.visible .entry _Z10RF_with_IFPfS_S_S_S_S_S_S_S_S_S_S_S_S_S_S_S_S_S_Piii(
	.param .u64 .ptr .align 1 _Z10RF_with_IFPfS_S_S_S_S_S_S_S_S_S_S_S_S_S_S_S_S_S_Piii_param_0,
	.param .u64 .ptr .align 1 _Z10RF_with_IFPfS_S_S_S_S_S_S_S_S_S_S_S_S_S_S_S_S_S_Piii_param_1,
	.param .u64 .ptr .align 1 _Z10RF_with_IFPfS_S_S_S_S_S_S_S_S_S_S_S_S_S_S_S_S_S_Piii_param_2,
	.param .u64 .ptr .align 1 _Z10RF_with_IFPfS_S_S_S_S_S_S_S_S_S_S_S_S_S_S_S_S_S_Piii_param_3,
	.param .u64 .ptr .align 1 _Z10RF_with_IFPfS_S_S_S_S_S_S_S_S_S_S_S_S_S_S_S_S_S_Piii_param_4,
	.param .u64 .ptr .align 1 _Z10RF_with_IFPfS_S_S_S_S_S_S_S_S_S_S_S_S_S_S_S_S_S_Piii_param_5,
	.param .u64 .ptr .align 1 _Z10RF_with_IFPfS_S_S_S_S_S_S_S_S_S_S_S_S_S_S_S_S_S_Piii_param_6,
	.param .u64 .ptr .align 1 _Z10RF_with_IFPfS_S_S_S_S_S_S_S_S_S_S_S_S_S_S_S_S_S_Piii_param_7,
	.param .u64 .ptr .align 1 _Z10RF_with_IFPfS_S_S_S_S_S_S_S_S_S_S_S_S_S_S_S_S_S_Piii_param_8,
	.param .u64 .ptr .align 1 _Z10RF_with_IFPfS_S_S_S_S_S_S_S_S_S_S_S_S_S_S_S_S_S_Piii_param_9,
	.param .u64 .ptr .align 1 _Z10RF_with_IFPfS_S_S_S_S_S_S_S_S_S_S_S_S_S_S_S_S_S_Piii_param_10,
	.param .u64 .ptr .align 1 _Z10RF_with_IFPfS_S_S_S_S_S_S_S_S_S_S_S_S_S_S_S_S_S_Piii_param_11,
	.param .u64 .ptr .align 1 _Z10RF_with_IFPfS_S_S_S_S_S_S_S_S_S_S_S_S_S_S_S_S_S_Piii_param_12,
	.param .u64 .ptr .align 1 _Z10RF_with_IFPfS_S_S_S_S_S_S_S_S_S_S_S_S_S_S_S_S_S_Piii_param_13,
	.param .u64 .ptr .align 1 _Z10RF_with_IFPfS_S_S_S_S_S_S_S_S_S_S_S_S_S_S_S_S_S_Piii_param_14,
	.param .u64 .ptr .align 1 _Z10RF_with_IFPfS_S_S_S_S_S_S_S_S_S_S_S_S_S_S_S_S_S_Piii_param_15,
	.param .u64 .ptr .align 1 _Z10RF_with_IFPfS_S_S_S_S_S_S_S_S_S_S_S_S_S_S_S_S_S_Piii_param_16,
	.param .u64 .ptr .align 1 _Z10RF_with_IFPfS_S_S_S_S_S_S_S_S_S_S_S_S_S_S_S_S_S_Piii_param_17,
	.param .u64 .ptr .align 1 _Z10RF_with_IFPfS_S_S_S_S_S_S_S_S_S_S_S_S_S_S_S_S_S_Piii_param_18,
	.param .u64 .ptr .align 1 _Z10RF_with_IFPfS_S_S_S_S_S_S_S_S_S_S_S_S_S_S_S_S_S_Piii_param_19,
	.param .u32 _Z10RF_with_IFPfS_S_S_S_S_S_S_S_S_S_S_S_S_S_S_S_S_S_Piii_param_20,
	.param .u32 _Z10RF_with_IFPfS_S_S_S_S_S_S_S_S_S_S_S_S_S_S_S_S_S_Piii_param_21
)
{
	.reg .pred 	%p<84>;
	.reg .b32 	%r<70>;
	.reg .b32 	%f<42>;
	.reg .b64 	%rd<58>;
	.reg .b64 	%fd<102>;

	ld.param.u64 	%rd12, [_Z10RF_with_IFPfS_S_S_S_S_S_S_S_S_S_S_S_S_S_S_S_S_S_Piii_param_1];
	ld.param.u64 	%rd14, [_Z10RF_with_IFPfS_S_S_S_S_S_S_S_S_S_S_S_S_S_S_S_S_S_Piii_param_4];
	ld.param.u64 	%rd24, [_Z10RF_with_IFPfS_S_S_S_S_S_S_S_S_S_S_S_S_S_S_S_S_S_Piii_param_7];
	ld.param.u64 	%rd15, [_Z10RF_with_IFPfS_S_S_S_S_S_S_S_S_S_S_S_S_S_S_S_S_S_Piii_param_9];
	ld.param.u64 	%rd18, [_Z10RF_with_IFPfS_S_S_S_S_S_S_S_S_S_S_S_S_S_S_S_S_S_Piii_param_12];
	ld.param.u64 	%rd19, [_Z10RF_with_IFPfS_S_S_S_S_S_S_S_S_S_S_S_S_S_S_S_S_S_Piii_param_13];
	ld.param.u64 	%rd20, [_Z10RF_with_IFPfS_S_S_S_S_S_S_S_S_S_S_S_S_S_S_S_S_S_Piii_param_14];
	ld.param.u64 	%rd21, [_Z10RF_with_IFPfS_S_S_S_S_S_S_S_S_S_S_S_S_S_S_S_S_S_Piii_param_15];
	ld.param.u64 	%rd22, [_Z10RF_with_IFPfS_S_S_S_S_S_S_S_S_S_S_S_S_S_S_S_S_S_Piii_param_17];
	ld.param.u64 	%rd23, [_Z10RF_with_IFPfS_S_S_S_S_S_S_S_S_S_S_S_S_S_S_S_S_S_Piii_param_19];
	ld.param.u32 	%r59, [_Z10RF_with_IFPfS_S_S_S_S_S_S_S_S_S_S_S_S_S_S_S_S_S_Piii_param_20];
	ld.param.u32 	%r58, [_Z10RF_with_IFPfS_S_S_S_S_S_S_S_S_S_S_S_S_S_S_S_S_S_Piii_param_21];
	cvta.to.global.u64 	%rd1, %rd24;
	mov.u32 	%r60, %ctaid.x;
	mov.u32 	%r61, %ntid.x;
	mov.u32 	%r62, %tid.x;
	mad.lo.s32 	%r1, %r60, %r61, %r62;
	setp.ge.s32 	%p13, %r1, %r59;
	@%p13 bra 	$L__BB0_111;
	ld.param.u64 	%rd57, [_Z10RF_with_IFPfS_S_S_S_S_S_S_S_S_S_S_S_S_S_S_S_S_S_Piii_param_11];
	ld.param.u64 	%rd56, [_Z10RF_with_IFPfS_S_S_S_S_S_S_S_S_S_S_S_S_S_S_S_S_S_Piii_param_10];
	ld.param.u64 	%rd54, [_Z10RF_with_IFPfS_S_S_S_S_S_S_S_S_S_S_S_S_S_S_S_S_S_Piii_param_0];
	cvta.to.global.u64 	%rd25, %rd21;
	cvta.to.global.u64 	%rd26, %rd19;
	cvta.to.global.u64 	%rd27, %rd54;
	cvta.to.global.u64 	%rd28, %rd57;
	cvta.to.global.u64 	%rd29, %rd56;
	mul.wide.s32 	%rd30, %r1, 4;
	add.s64 	%rd31, %rd29, %rd30;
	ld.global.f32 	%f5, [%rd31];
	cvt.f64.f32 	%fd1, %f5;
	cvt.rn.f64.s32 	%fd2, %r58;
	add.f64 	%fd11, %fd2, 0d3FF0353F7CED9168;
	setp.ltu.f64 	%p14, %fd11, %fd1;
	add.s64 	%rd2, %rd25, %rd30;
	add.s64 	%rd3, %rd28, %rd30;
	add.s64 	%rd4, %rd27, %rd30;
	add.s64 	%rd5, %rd26, %rd30;
	cvta.to.global.u64 	%rd32, %rd12;
	add.s64 	%rd6, %rd32, %rd30;
	@%p14 bra 	$L__BB0_13;
	ld.global.f32 	%f6, [%rd2];
	cvt.f64.f32 	%fd3, %f6;
	add.f64 	%fd12, %fd2, 0d3FE85A1CAC083127;
	setp.ltu.f64 	%p15, %fd12, %fd3;
	@%p15 bra 	$L__BB0_9;
	mul.wide.s32 	%rd33, %r1, 4;
	add.s64 	%rd34, %rd1, %rd33;
	ld.global.f32 	%f41, [%rd34];
	cvt.f64.f32 	%fd4, %f41;
	add.f64 	%fd13, %fd2, 0d3FF476C8B4395810;
	setp.ltu.f64 	%p16, %fd13, %fd4;
	@%p16 bra 	$L__BB0_7;
	add.f64 	%fd14, %fd2, 0d3FE2666666666666;
	setp.ltu.f64 	%p17, %fd14, %fd3;
	@%p17 bra 	$L__BB0_6;
	ld.global.f32 	%f7, [%rd6];
	cvt.f64.f32 	%fd15, %f7;
	add.f64 	%fd16, %fd2, 0d3FE6E978D4FDF3B6;
	setp.ge.f64 	%p82, %fd16, %fd15;
	setp.ltu.f64 	%p12, %fd16, %fd15;
	bra.uni 	$L__BB0_17;
$L__BB0_6:
	ld.global.f32 	%f8, [%rd6];
	cvt.f64.f32 	%fd17, %f8;
	add.f64 	%fd18, %fd2, 0d3FEA5E353F7CED91;
	setp.ge.f64 	%p82, %fd18, %fd17;
	setp.ltu.f64 	%p12, %fd18, %fd17;
	bra.uni 	$L__BB0_17;
$L__BB0_7:
	add.f64 	%fd19, %fd2, 0d3FFA20C49BA5E354;
	setp.ltu.f64 	%p20, %fd19, %fd4;
	mov.pred 	%p12, -1;
	mov.pred 	%p82, 0;
	@%p20 bra 	$L__BB0_17;
	ld.global.f32 	%f9, [%rd5];
	cvt.f64.f32 	%fd20, %f9;
	add.f64 	%fd21, %fd2, 0d3FFB7CED916872B0;
	setp.ltu.f64 	%p82, %fd21, %fd20;
	setp.ge.f64 	%p12, %fd21, %fd20;
	bra.uni 	$L__BB0_17;
$L__BB0_9:
	add.s64 	%rd36, %rd1, %rd30;
	ld.global.f32 	%f41, [%rd36];
	cvt.f64.f32 	%fd5, %f41;
	add.f64 	%fd22, %fd2, 0d3FF27EF9DB22D0E5;
	setp.ltu.f64 	%p23, %fd22, %fd5;
	mov.pred 	%p12, -1;
	mov.pred 	%p82, 0;
	@%p23 bra 	$L__BB0_17;
	add.f64 	%fd23, %fd2, 0d3FE83126E978D4FE;
	setp.ltu.f64 	%p24, %fd23, %fd5;
	@%p24 bra 	$L__BB0_12;
	ld.global.f32 	%f10, [%rd4];
	cvt.f64.f32 	%fd24, %f10;
	add.f64 	%fd25, %fd2, 0d3FC3F7CED916872B;
	setp.ge.f64 	%p82, %fd25, %fd24;
	setp.ltu.f64 	%p12, %fd25, %fd24;
	bra.uni 	$L__BB0_17;
$L__BB0_12:
	ld.global.f32 	%f11, [%rd3];
	cvt.f64.f32 	%fd26, %f11;
	add.f64 	%fd27, %fd2, 0d3FED810624DD2F1B;
	setp.ge.f64 	%p82, %fd27, %fd26;
	setp.ltu.f64 	%p12, %fd27, %fd26;
	bra.uni 	$L__BB0_17;
$L__BB0_13:
	mul.wide.s32 	%rd37, %r1, 4;
	add.s64 	%rd38, %rd1, %rd37;
	ld.global.f32 	%f41, [%rd38];
	cvt.f64.f32 	%fd28, %f41;
	add.f64 	%fd29, %fd2, 0d3FF1645A1CAC0831;
	setp.ltu.f64 	%p27, %fd29, %fd28;
	mov.pred 	%p12, -1;
	mov.pred 	%p82, 0;
	@%p27 bra 	$L__BB0_17;
	cvta.to.global.u64 	%rd39, %rd22;
	mul.wide.s32 	%rd40, %r1, 4;
	add.s64 	%rd41, %rd39, %rd40;
	ld.global.f32 	%f12, [%rd41];
	cvt.f64.f32 	%fd30, %f12;
	add.f64 	%fd31, %fd2, 0d3FF4FDF3B645A1CB;
	setp.ge.f64 	%p30, %fd31, %fd30;
	@%p30 bra 	$L__BB0_17;
	cvta.to.global.u64 	%rd42, %rd14;
	add.s64 	%rd44, %rd42, %rd40;
	ld.global.f32 	%f13, [%rd44];
	cvt.f64.f32 	%fd32, %f13;
	add.f64 	%fd33, %fd2, 0d3FF083126E978D50;
	setp.ge.f64 	%p33, %fd33, %fd32;
	mov.pred 	%p12, 0;
	mov.pred 	%p82, -1;
	@%p33 bra 	$L__BB0_17;
	mov.pred 	%p12, -1;
	mov.pred 	%p82, 0;
$L__BB0_17:
	ld.param.u64 	%rd55, [_Z10RF_with_IFPfS_S_S_S_S_S_S_S_S_S_S_S_S_S_S_S_S_S_Piii_param_2];
	selp.u32 	%r35, 1, 0, %p12;
	selp.u32 	%r34, 1, 0, %p82;
	cvt.f64.f32 	%fd6, %f41;
	add.f64 	%fd34, %fd2, 0d3FF32F1A9FBE76C9;
	setp.ltu.f64 	%p36, %fd34, %fd6;
	cvta.to.global.u64 	%rd45, %rd18;
	mul.wide.s32 	%rd46, %r1, 4;
	add.s64 	%rd7, %rd45, %rd46;
	cvta.to.global.u64 	%rd47, %rd55;
	add.s64 	%rd8, %rd47, %rd46;
	cvta.to.global.u64 	%rd48, %rd20;
	add.s64 	%rd9, %rd48, %rd46;
	@%p36 bra 	$L__BB0_41;
	ld.global.f32 	%f14, [%rd2];
	cvt.f64.f32 	%fd35, %f14;
	add.f64 	%fd36, %fd2, 0d3FE795810624DD2F;
	setp.ltu.f64 	%p37, %fd36, %fd35;
	@%p37 bra 	$L__BB0_32;
	add.f64 	%fd37, %fd2, 0d3FE91EB851EB851F;
	setp.ltu.f64 	%p38, %fd37, %fd1;
	@%p38 bra 	$L__BB0_25;
	ld.global.f32 	%f15, [%rd6];
	cvt.f64.f32 	%fd38, %f15;
	add.f64 	%fd39, %fd2, 0d3FE8000000000000;
	setp.ltu.f64 	%p39, %fd39, %fd38;
	@%p39 bra 	$L__BB0_22;
	selp.b32 	%r34, 2, 1, %p82;
	bra.uni 	$L__BB0_50;
$L__BB0_22:
	ld.global.f32 	%f16, [%rd4];
	cvt.f64.f32 	%fd40, %f16;
	add.f64 	%fd41, %fd2, 0d3FDC5A1CAC083127;
	setp.ltu.f64 	%p40, %fd41, %fd40;
	@%p40 bra 	$L__BB0_24;
	selp.b32 	%r34, 2, 1, %p82;
	bra.uni 	$L__BB0_50;
$L__BB0_24:
	selp.b32 	%r35, 2, 1, %p12;
	bra.uni 	$L__BB0_50;
$L__BB0_25:
	ld.global.f32 	%f17, [%rd8];
	cvt.f64.f32 	%fd42, %f17;
	add.f64 	%fd43, %fd2, 0dBFF2B851EB851EB8;
	setp.ltu.f64 	%p41, %fd43, %fd42;
	@%p41 bra 	$L__BB0_29;
	ld.global.f32 	%f18, [%rd9];
	cvt.f64.f32 	%fd44, %f18;
	add.f64 	%fd45, %fd2, 0d3FDB333333333333;
	setp.ltu.f64 	%p42, %fd45, %fd44;
	@%p42 bra 	$L__BB0_28;
	selp.b32 	%r34, 2, 1, %p82;
	bra.uni 	$L__BB0_50;
$L__BB0_28:
	selp.b32 	%r35, 2, 1, %p12;
	bra.uni 	$L__BB0_50;
$L__BB0_29:
	ld.global.f32 	%f19, [%rd5];
	cvt.f64.f32 	%fd46, %f19;
	add.f64 	%fd47, %fd2, 0d3FE5BA5E353F7CEE;
	setp.ltu.f64 	%p43, %fd47, %fd46;
	@%p43 bra 	$L__BB0_31;
	selp.b32 	%r35, 2, 1, %p12;
	bra.uni 	$L__BB0_50;
$L__BB0_31:
	selp.b32 	%r34, 2, 1, %p82;
	bra.uni 	$L__BB0_50;
$L__BB0_32:
	ld.global.f32 	%f20, [%rd6];
	cvt.f64.f32 	%fd48, %f20;
	add.f64 	%fd49, %fd2, 0d3FF07AE147AE147B;
	setp.ltu.f64 	%p44, %fd49, %fd48;
	@%p44 bra 	$L__BB0_36;
	add.f64 	%fd50, %fd2, 0d3FEB0A3D70A3D70A;
	setp.ltu.f64 	%p45, %fd50, %fd1;
	@%p45 bra 	$L__BB0_35;
	selp.b32 	%r34, 2, 1, %p82;
	bra.uni 	$L__BB0_50;
$L__BB0_35:
	selp.b32 	%r35, 2, 1, %p12;
	bra.uni 	$L__BB0_50;
$L__BB0_36:
	ld.global.f32 	%f21, [%rd5];
	cvt.f64.f32 	%fd51, %f21;
	add.f64 	%fd52, %fd2, 0d3FE1A9FBE76C8B44;
	setp.ltu.f64 	%p46, %fd52, %fd51;
	@%p46 bra 	$L__BB0_40;
	ld.global.f32 	%f22, [%rd8];
	cvt.f64.f32 	%fd53, %f22;
	add.f64 	%fd54, %fd2, 0dBFF547AE147AE148;
	setp.ltu.f64 	%p47, %fd54, %fd53;
	@%p47 bra 	$L__BB0_39;
	selp.b32 	%r34, 2, 1, %p82;
	bra.uni 	$L__BB0_50;
$L__BB0_39:
	selp.b32 	%r35, 2, 1, %p12;
	bra.uni 	$L__BB0_50;
$L__BB0_40:
	selp.b32 	%r35, 2, 1, %p12;
	bra.uni 	$L__BB0_50;
$L__BB0_41:
	ld.global.f32 	%f23, [%rd6];
	cvt.f64.f32 	%fd55, %f23;
	add.f64 	%fd56, %fd2, 0d3FE8DD2F1A9FBE77;
	setp.ltu.f64 	%p48, %fd56, %fd55;
	@%p48 bra 	$L__BB0_49;
	ld.global.f32 	%f24, [%rd9];
	cvt.f64.f32 	%fd57, %f24;
	add.f64 	%fd58, %fd2, 0d3FF6353F7CED9168;
	setp.ltu.f64 	%p49, %fd58, %fd57;
	@%p49 bra 	$L__BB0_44;
	selp.b32 	%r35, 2, 1, %p12;
	bra.uni 	$L__BB0_50;
$L__BB0_44:
	ld.global.f32 	%f25, [%rd7];
	cvt.f64.f32 	%fd59, %f25;
	add.f64 	%fd60, %fd2, 0d3FF5E76C8B439581;
	setp.ltu.f64 	%p50, %fd60, %fd59;
	@%p50 bra 	$L__BB0_48;
	add.f64 	%fd61, %fd2, 0dBFDB53F7CED91687;
	setp.ltu.f64 	%p51, %fd61, %fd1;
	@%p51 bra 	$L__BB0_47;
	selp.b32 	%r34, 2, 1, %p82;
	bra.uni 	$L__BB0_50;
$L__BB0_47:
	selp.b32 	%r35, 2, 1, %p12;
	bra.uni 	$L__BB0_50;
$L__BB0_48:
	selp.b32 	%r35, 2, 1, %p12;
	bra.uni 	$L__BB0_50;
$L__BB0_49:
	selp.b32 	%r35, 2, 1, %p12;
$L__BB0_50:
	ld.global.f32 	%f26, [%rd4];
	cvt.f64.f32 	%fd62, %f26;
	add.f64 	%fd63, %fd2, 0d3FD3333333333333;
	setp.ltu.f64 	%p52, %fd63, %fd62;
	cvta.to.global.u64 	%rd49, %rd15;
	mul.wide.s32 	%rd50, %r1, 4;
	add.s64 	%rd10, %rd49, %rd50;
	@%p52 bra 	$L__BB0_60;
	ld.global.f32 	%f27, [%rd10];
	cvt.f64.f32 	%fd64, %f27;
	add.f64 	%fd65, %fd2, 0d3FFDD2F1A9FBE76D;
	setp.ltu.f64 	%p53, %fd65, %fd64;
	@%p53 bra 	$L__BB0_59;
	add.f64 	%fd66, %fd2, 0d3FF3DF3B645A1CAC;
	setp.ltu.f64 	%p54, %fd66, %fd6;
	@%p54 bra 	$L__BB0_58;
	ld.global.f32 	%f28, [%rd7];
	cvt.f64.f32 	%fd7, %f28;
	add.f64 	%fd67, %fd2, 0d3FF0C49BA5E353F8;
	setp.ltu.f64 	%p55, %fd67, %fd7;
	@%p55 bra 	$L__BB0_55;
	add.s32 	%r34, %r34, 1;
	bra.uni 	$L__BB0_71;
$L__BB0_55:
	add.f64 	%fd68, %fd2, 0d3FF3EF9DB22D0E56;
	setp.ltu.f64 	%p56, %fd68, %fd7;
	@%p56 bra 	$L__BB0_57;
	add.s32 	%r34, %r34, 1;
	bra.uni 	$L__BB0_71;
$L__BB0_57:
	add.s32 	%r35, %r35, 1;
	bra.uni 	$L__BB0_71;
$L__BB0_58:
	add.s32 	%r35, %r35, 1;
	bra.uni 	$L__BB0_71;
$L__BB0_59:
	add.s32 	%r35, %r35, 1;
	bra.uni 	$L__BB0_71;
$L__BB0_60:
	add.f64 	%fd69, %fd2, 0d3FF476C8B4395810;
	setp.ltu.f64 	%p57, %fd69, %fd6;
	@%p57 bra 	$L__BB0_70;
	ld.global.f32 	%f29, [%rd7];
	cvt.f64.f32 	%fd70, %f29;
	add.f64 	%fd71, %fd2, 0d3FF1D70A3D70A3D7;
	setp.ltu.f64 	%p58, %fd71, %fd70;
	@%p58 bra 	$L__BB0_65;
	ld.global.f32 	%f30, [%rd6];
	cvt.f64.f32 	%fd72, %f30;
	add.f64 	%fd73, %fd2, 0d3FEB126E978D4FDF;
	setp.ltu.f64 	%p59, %fd73, %fd72;
	@%p59 bra 	$L__BB0_64;
	add.s32 	%r34, %r34, 1;
	bra.uni 	$L__BB0_71;
$L__BB0_64:
	add.s32 	%r35, %r35, 1;
	bra.uni 	$L__BB0_71;
$L__BB0_65:
	ld.global.f32 	%f31, [%rd3];
	cvt.f64.f32 	%fd74, %f31;
	add.f64 	%fd75, %fd2, 0d3FE849BA5E353F7D;
	setp.ltu.f64 	%p60, %fd75, %fd74;
	@%p60 bra 	$L__BB0_69;
	add.f64 	%fd76, %fd2, 0dBFE276C8B4395810;
	setp.ltu.f64 	%p61, %fd76, %fd1;
	@%p61 bra 	$L__BB0_68;
	add.s32 	%r34, %r34, 1;
	bra.uni 	$L__BB0_71;
$L__BB0_68:
	add.s32 	%r35, %r35, 1;
	bra.uni 	$L__BB0_71;
$L__BB0_69:
	add.s32 	%r35, %r35, 1;
	bra.uni 	$L__BB0_71;
$L__BB0_70:
	add.s32 	%r35, %r35, 1;
$L__BB0_71:
	ld.global.f32 	%f32, [%rd10];
	cvt.f64.f32 	%fd8, %f32;
	add.f64 	%fd77, %fd2, 0d3FFE10624DD2F1AA;
	setp.ltu.f64 	%p62, %fd77, %fd8;
	@%p62 bra 	$L__BB0_95;
	ld.global.f32 	%f33, [%rd3];
	cvt.f64.f32 	%fd9, %f33;
	add.f64 	%fd78, %fd2, 0d3FE828F5C28F5C29;
	setp.ltu.f64 	%p63, %fd78, %fd9;
	@%p63 bra 	$L__BB0_82;
	ld.global.f32 	%f34, [%rd7];
	cvt.f64.f32 	%fd79, %f34;
	add.f64 	%fd80, %fd2, 0d3FF15C28F5C28F5C;
	setp.ltu.f64 	%p64, %fd80, %fd79;
	@%p64 bra 	$L__BB0_77;
	add.f64 	%fd81, %fd2, 0d3FF07EF9DB22D0E5;
	setp.ltu.f64 	%p65, %fd81, %fd1;
	@%p65 bra 	$L__BB0_76;
	add.s32 	%r34, %r34, 1;
	bra.uni 	$L__BB0_110;
$L__BB0_76:
	add.s32 	%r35, %r35, 1;
	bra.uni 	$L__BB0_110;
$L__BB0_77:
	add.f64 	%fd82, %fd2, 0d3FF53F7CED916873;
	setp.ltu.f64 	%p66, %fd82, %fd8;
	@%p66 bra 	$L__BB0_79;
	add.s32 	%r35, %r35, 1;
	bra.uni 	$L__BB0_110;
$L__BB0_79:
	add.f64 	%fd83, %fd2, 0dBFD926E978D4FDF4;
	setp.ltu.f64 	%p67, %fd83, %fd1;
	@%p67 bra 	$L__BB0_81;
	add.s32 	%r34, %r34, 1;
	bra.uni 	$L__BB0_110;
$L__BB0_81:
	add.s32 	%r35, %r35, 1;
	bra.uni 	$L__BB0_110;
$L__BB0_82:
	add.f64 	%fd84, %fd2, 0d3FF0A3D70A3D70A4;
	setp.ltu.f64 	%p68, %fd84, %fd9;
	@%p68 bra 	$L__BB0_90;
	ld.global.f32 	%f35, [%rd8];
	cvt.f64.f32 	%fd85, %f35;
	add.f64 	%fd86, %fd2, 0d3FF5F3B645A1CAC1;
	setp.ltu.f64 	%p69, %fd86, %fd85;
	@%p69 bra 	$L__BB0_87;
	ld.global.f32 	%f36, [%rd5];
	cvt.f64.f32 	%fd87, %f36;
	add.f64 	%fd88, %fd2, 0d3FF122D0E5604189;
	setp.ltu.f64 	%p70, %fd88, %fd87;
	@%p70 bra 	$L__BB0_86;
	add.s32 	%r34, %r34, 1;
	bra.uni 	$L__BB0_110;
$L__BB0_86:
	add.s32 	%r35, %r35, 1;
	bra.uni 	$L__BB0_110;
$L__BB0_87:
	add.f64 	%fd89, %fd2, 0d3FF4083126E978D5;
	setp.ltu.f64 	%p71, %fd89, %fd6;
	@%p71 bra 	$L__BB0_89;
	add.s32 	%r34, %r34, 1;
	bra.uni 	$L__BB0_110;
$L__BB0_89:
	add.s32 	%r35, %r35, 1;
	bra.uni 	$L__BB0_110;
$L__BB0_90:
	ld.global.f32 	%f37, [%rd7];
	cvt.f64.f32 	%fd90, %f37;
	add.f64 	%fd91, %fd2, 0d3FF34395810624DD;
	setp.ltu.f64 	%p72, %fd91, %fd90;
	@%p72 bra 	$L__BB0_94;
	add.f64 	%fd92, %fd2, 0d3FF27AE147AE147B;
	setp.ltu.f64 	%p73, %fd92, %fd6;
	@%p73 bra 	$L__BB0_93;
	add.s32 	%r34, %r34, 1;
	bra.uni 	$L__BB0_110;
$L__BB0_93:
	add.s32 	%r35, %r35, 1;
	bra.uni 	$L__BB0_110;
$L__BB0_94:
	add.s32 	%r35, %r35, 1;
	bra.uni 	$L__BB0_110;
$L__BB0_95:
	ld.global.f32 	%f38, [%rd7];
	cvt.f64.f32 	%fd10, %f38;
	add.f64 	%fd93, %fd2, 0d3FF6F9DB22D0E560;
	setp.ltu.f64 	%p74, %fd93, %fd10;
	@%p74 bra 	$L__BB0_103;
	add.f64 	%fd94, %fd2, 0dBFDB645A1CAC0831;
	setp.ltu.f64 	%p75, %fd94, %fd1;
	@%p75 bra 	$L__BB0_102;
	add.f64 	%fd95, %fd2, 0d4003C8B439581062;
	setp.ltu.f64 	%p76, %fd95, %fd8;
	@%p76 bra 	$L__BB0_101;
	add.f64 	%fd96, %fd2, 0d3FF50E5604189375;
	setp.ltu.f64 	%p77, %fd96, %fd10;
	@%p77 bra 	$L__BB0_100;
	add.s32 	%r34, %r34, 1;
	bra.uni 	$L__BB0_110;
$L__BB0_100:
	add.s32 	%r35, %r35, 1;
	bra.uni 	$L__BB0_110;
$L__BB0_101:
	add.s32 	%r35, %r35, 1;
	bra.uni 	$L__BB0_110;
$L__BB0_102:
	add.s32 	%r35, %r35, 1;
	bra.uni 	$L__BB0_110;
$L__BB0_103:
	ld.global.f32 	%f39, [%rd9];
	cvt.f64.f32 	%fd97, %f39;
	add.f64 	%fd98, %fd2, 0d3FF374BC6A7EF9DB;
	setp.ltu.f64 	%p78, %fd98, %fd97;
	@%p78 bra 	$L__BB0_109;
	add.f64 	%fd99, %fd2, 0d3FFDC28F5C28F5C3;
	setp.ltu.f64 	%p79, %fd99, %fd6;
	@%p79 bra 	$L__BB0_108;
	ld.global.f32 	%f40, [%rd3];
	cvt.f64.f32 	%fd100, %f40;
	add.f64 	%fd101, %fd2, 0d401A666666666666;
	setp.ltu.f64 	%p80, %fd101, %fd100;
	@%p80 bra 	$L__BB0_107;
	add.s32 	%r35, %r35, 1;
	bra.uni 	$L__BB0_110;
$L__BB0_107:
	add.s32 	%r34, %r34, 1;
	bra.uni 	$L__BB0_110;
$L__BB0_108:
	add.s32 	%r35, %r35, 1;
	bra.uni 	$L__BB0_110;
$L__BB0_109:
	add.s32 	%r35, %r35, 1;
$L__BB0_110:
	setp.le.u32 	%p81, %r35, %r34;
	selp.u32 	%r63, 1, 0, %p81;
	cvta.to.global.u64 	%rd51, %rd23;
	add.s64 	%rd53, %rd51, %rd50;
	st.global.u32 	[%rd53], %r63;
$L__BB0_111:
	ret;

}


// ===== COMPILED SASS (sm_100) =====

	.target	sm_100

	.elftype	@"ET_EXEC"


//--------------------- .note.nv.tkinfo           --------------------------
	.section	.note.nv.tkinfo,"",@"SHT_NOTE"
	.sectionflags	@"SHF_NOTE_NV_TKINFO"
	.tkinfo
        /*0018*/ 	.word	0x00000002
        /*0030*/ 	.string	""
        /*0030*/ 	.string	"ptxas"
        /*0030*/ 	.string	"Cuda compilation tools, release 13.0, V13.0.88"
        /*0030*/ 	.string	"Build cuda_13.0.r13.0/compiler.36424714_0"
        /*0030*/ 	.string	"-arch sm_100 -m 64 "



//--------------------- .note.nv.cuinfo           --------------------------
	.section	.note.nv.cuinfo,"",@"SHT_NOTE"
	.sectionflags	@"SHF_NOTE_NV_CUINFO"
        /*0018*/ 	.short	0x0002
        /*001a*/ 	.short	0x0064
        /*001c*/ 	.short	0x0082
	.zero		2


//--------------------- .nv.info                  --------------------------
	.section	.nv.info,"",@"SHT_CUDA_INFO"
	.align	4


	//----- nvinfo : EIATTR_REGCOUNT
	.align		4
        /*0000*/ 	.byte	0x04, 0x2f
        /*0002*/ 	.short	(.L_1 - .L_0)
	.align		4
.L_0:
        /*0004*/ 	.word	index@(_Z10RF_with_IFPfS_S_S_S_S_S_S_S_S_S_S_S_S_S_S_S_S_S_Piii)
        /*0008*/ 	.word	0x00000020


	//----- nvinfo : EIATTR_FRAME_SIZE
	.align		4
.L_1:
        /*000c*/ 	.byte	0x04, 0x11
        /*000e*/ 	.short	(.L_3 - .L_2)
	.align		4
.L_2:
        /*0010*/ 	.word	index@(_Z10RF_with_IFPfS_S_S_S_S_S_S_S_S_S_S_S_S_S_S_S_S_S_Piii)
        /*0014*/ 	.word	0x00000000


	//----- nvinfo : EIATTR_MIN_STACK_SIZE
	.align		4
.L_3:
        /*0018*/ 	.byte	0x04, 0x12
        /*001a*/ 	.short	(.L_5 - .L_4)
	.align		4
.L_4:
        /*001c*/ 	.word	index@(_Z10RF_with_IFPfS_S_S_S_S_S_S_S_S_S_S_S_S_S_S_S_S_S_Piii)
        /*0020*/ 	.word	0x00000000
.L_5:


//--------------------- .nv.compat                --------------------------
	.section	.nv.compat,"",@"SHT_CUDA_COMPAT_INFO"
	.align	4
        /*0000*/ 	.byte	0x02, 0x09, 0x00, 0x00, 0x02, 0x02, 0x01, 0x00, 0x02, 0x05, 0x05, 0x00, 0x03, 0x07, 0x01, 0x01
        /*0010*/ 	.byte	0x02, 0x03, 0x00, 0x00, 0x02, 0x06, 0x01, 0x00, 0x04, 0x0b, 0x08, 0x00, 0x01, 0x00, 0x00, 0x00
        /*0020*/ 	.byte	0x00, 0x00, 0x00, 0x00


//--------------------- .nv.info._Z10RF_with_IFPfS_S_S_S_S_S_S_S_S_S_S_S_S_S_S_S_S_S_Piii --------------------------
	.section	.nv.info._Z10RF_with_IFPfS_S_S_S_S_S_S_S_S_S_S_S_S_S_S_S_S_S_Piii,"",@"SHT_CUDA_INFO"
	.sectionflags	@""
	.align	4


	//----- nvinfo : EIATTR_CUDA_API_VERSION
	.align		4
        /*0000*/ 	.byte	0x04, 0x37
        /*0002*/ 	.short	(.L_7 - .L_6)
.L_6:
        /*0004*/ 	.word	0x00000082


	//----- nvinfo : EIATTR_KPARAM_INFO
	.align		4
.L_7:
        /*0008*/ 	.byte	0x04, 0x17
        /*000a*/ 	.short	(.L_9 - .L_8)
.L_8:
        /*000c*/ 	.word	0x00000000
        /*0010*/ 	.short	0x0015
        /*0012*/ 	.short	0x00a4
        /*0014*/ 	.byte	0x00, 0xf0, 0x11, 0x00


	//----- nvinfo : EIATTR_KPARAM_INFO
	.align		4
.L_9:
        /*0018*/ 	.byte	0x04, 0x17
        /*001a*/ 	.short	(.L_11 - .L_10)
.L_10:
        /*001c*/ 	.word	0x00000000
        /*0020*/ 	.short	0x0014
        /*0022*/ 	.short	0x00a0
        /*0024*/ 	.byte	0x00, 0xf0, 0x11, 0x00


	//----- nvinfo : EIATTR_KPARAM_INFO
	.align		4
.L_11:
        /*0028*/ 	.byte	0x04, 0x17
        /*002a*/ 	.short	(.L_13 - .L_12)
.L_12:
        /*002c*/ 	.word	0x00000000
        /*0030*/ 	.short	0x0013
        /*0032*/ 	.short	0x0098
        /*0034*/ 	.byte	0x00, 0xf5, 0x21, 0x00


	//----- nvinfo : EIATTR_KPARAM_INFO
	.align		4
.L_13:
        /*0038*/ 	.byte	0x04, 0x17
        /*003a*/ 	.short	(.L_15 - .L_14)
.L_14:
        /*003c*/ 	.word	0x00000000
        /*0040*/ 	.short	0x0012
        /*0042*/ 	.short	0x0090
        /*0044*/ 	.byte	0x00, 0xf5, 0x21, 0x00


	//----- nvinfo : EIATTR_KPARAM_INFO
	.align		4
.L_15:
        /*0048*/ 	.byte	0x04, 0x17
        /*004a*/ 	.short	(.L_17 - .L_16)
.L_16:
        /*004c*/ 	.word	0x00000000
        /*0050*/ 	.short	0x0011
        /*0052*/ 	.short	0x0088
        /*0054*/ 	.byte	0x00, 0xf5, 0x21, 0x00


	//----- nvinfo : EIATTR_KPARAM_INFO
	.align		4
.L_17:
        /*0058*/ 	.byte	0x04, 0x17
        /*005a*/ 	.short	(.L_19 - .L_18)
.L_18:
        /*005c*/ 	.word	0x00000000
        /*0060*/ 	.short	0x0010
        /*0062*/ 	.short	0x0080
        /*0064*/ 	.byte	0x00, 0xf5, 0x21, 0x00


	//----- nvinfo : EIATTR_KPARAM_INFO
	.align		4
.L_19:
        /*0068*/ 	.byte	0x04, 0x17
        /*006a*/ 	.short	(.L_21 - .L_20)
.L_20:
        /*006c*/ 	.word	0x00000000
        /*0070*/ 	.short	0x000f
        /*0072*/ 	.short	0x0078
        /*0074*/ 	.byte	0x00, 0xf5, 0x21, 0x00


	//----- nvinfo : EIATTR_KPARAM_INFO
	.align		4
.L_21:
        /*0078*/ 	.byte	0x04, 0x17
        /*007a*/ 	.short	(.L_23 - .L_22)
.L_22:
        /*007c*/ 	.word	0x00000000
        /*0080*/ 	.short	0x000e
        /*0082*/ 	.short	0x0070
        /*0084*/ 	.byte	0x00, 0xf5, 0x21, 0x00


	//----- nvinfo : EIATTR_KPARAM_INFO
	.align		4
.L_23:
        /*0088*/ 	.byte	0x04, 0x17
        /*008a*/ 	.short	(.L_25 - .L_24)
.L_24:
        /*008c*/ 	.word	0x00000000
        /*0090*/ 	.short	0x000d
        /*0092*/ 	.short	0x0068
        /*0094*/ 	.byte	0x00, 0xf5, 0x21, 0x00


	//----- nvinfo : EIATTR_KPARAM_INFO
	.align		4
.L_25:
        /*0098*/ 	.byte	0x04, 0x17
        /*009a*/ 	.short	(.L_27 - .L_26)
.L_26:
        /*009c*/ 	.word	0x00000000
        /*00a0*/ 	.short	0x000c
        /*00a2*/ 	.short	0x0060
        /*00a4*/ 	.byte	0x00, 0xf5, 0x21, 0x00


	//----- nvinfo : EIATTR_KPARAM_INFO
	.align		4
.L_27:
        /*00a8*/ 	.byte	0x04, 0x17
        /*00aa*/ 	.short	(.L_29 - .L_28)
.L_28:
        /*00ac*/ 	.word	0x00000000
        /*00b0*/ 	.short	0x000b
        /*00b2*/ 	.short	0x0058
        /*00b4*/ 	.byte	0x00, 0xf5, 0x21, 0x00


	//----- nvinfo : EIATTR_KPARAM_INFO
	.align		4
.L_29:
        /*00b8*/ 	.byte	0x04, 0x17
        /*00ba*/ 	.short	(.L_31 - .L_30)
.L_30:
        /*00bc*/ 	.word	0x00000000
        /*00c0*/ 	.short	0x000a
        /*00c2*/ 	.short	0x0050
        /*00c4*/ 	.byte	0x00, 0xf5, 0x21, 0x00


	//----- nvinfo : EIATTR_KPARAM_INFO
	.align		4
.L_31:
        /*00c8*/ 	.byte	0x04, 0x17
        /*00ca*/ 	.short	(.L_33 - .L_32)
.L_32:
        /*00cc*/ 	.word	0x00000000
        /*00d0*/ 	.short	0x0009
        /*00d2*/ 	.short	0x0048
        /*00d4*/ 	.byte	0x00, 0xf5, 0x21, 0x00


	//----- nvinfo : EIATTR_KPARAM_INFO
	.align		4
.L_33:
        /*00d8*/ 	.byte	0x04, 0x17
        /*00da*/ 	.short	(.L_35 - .L_34)
.L_34:
        /*00dc*/ 	.word	0x00000000
        /*00e0*/ 	.short	0x0008
        /*00e2*/ 	.short	0x0040
        /*00e4*/ 	.byte	0x00, 0xf5, 0x21, 0x00


	//----- nvinfo : EIATTR_KPARAM_INFO
	.align		4
.L_35:
        /*00e8*/ 	.byte	0x04, 0x17
        /*00ea*/ 	.short	(.L_37 - .L_36)
.L_36:
        /*00ec*/ 	.word	0x00000000
        /*00f0*/ 	.short	0x0007
        /*00f2*/ 	.short	0x0038
        /*00f4*/ 	.byte	0x00, 0xf5, 0x21, 0x00


	//----- nvinfo : EIATTR_KPARAM_INFO
	.align		4
.L_37:
        /*00f8*/ 	.byte	0x04, 0x17
        /*00fa*/ 	.short	(.L_39 - .L_38)
.L_38:
        /*00fc*/ 	.word	0x00000000
        /*0100*/ 	.short	0x0006
        /*0102*/ 	.short	0x0030
        /*0104*/ 	.byte	0x00, 0xf5, 0x21, 0x00


	//----- nvinfo : EIATTR_KPARAM_INFO
	.align		4
.L_39:
        /*0108*/ 	.byte	0x04, 0x17
        /*010a*/ 	.short	(.L_41 - .L_40)
.L_40:
        /*010c*/ 	.word	0x00000000
        /*0110*/ 	.short	0x0005
        /*0112*/ 	.short	0x0028
        /*0114*/ 	.byte	0x00, 0xf5, 0x21, 0x00


	//----- nvinfo : EIATTR_KPARAM_INFO
	.align		4
.L_41:
        /*0118*/ 	.byte	0x04, 0x17
        /*011a*/ 	.short	(.L_43 - .L_42)
.L_42:
        /*011c*/ 	.word	0x00000000
        /*0120*/ 	.short	0x0004
        /*0122*/ 	.short	0x0020
        /*0124*/ 	.byte	0x00, 0xf5, 0x21, 0x00


	//----- nvinfo : EIATTR_KPARAM_INFO
	.align		4
.L_43:
        /*0128*/ 	.byte	0x04, 0x17
        /*012a*/ 	.short	(.L_45 - .L_44)
.L_44:
        /*012c*/ 	.word	0x00000000
        /*0130*/ 	.short	0x0003
        /*0132*/ 	.short	0x0018
        /*0134*/ 	.byte	0x00, 0xf5, 0x21, 0x00


	//----- nvinfo : EIATTR_KPARAM_INFO
	.align		4
.L_45:
        /*0138*/ 	.byte	0x04, 0x17
        /*013a*/ 	.short	(.L_47 - .L_46)
.L_46:
        /*013c*/ 	.word	0x00000000
        /*0140*/ 	.short	0x0002
        /*0142*/ 	.short	0x0010
        /*0144*/ 	.byte	0x00, 0xf5, 0x21, 0x00


	//----- nvinfo : EIATTR_KPARAM_INFO
	.align		4
.L_47:
        /*0148*/ 	.byte	0x04, 0x17
        /*014a*/ 	.short	(.L_49 - .L_48)
.L_48:
        /*014c*/ 	.word	0x00000000
        /*0150*/ 	.short	0x0001
        /*0152*/ 	.short	0x0008
        /*0154*/ 	.byte	0x00, 0xf5, 0x21, 0x00


	//----- nvinfo : EIATTR_KPARAM_INFO
	.align		4
.L_49:
        /*0158*/ 	.byte	0x04, 0x17
        /*015a*/ 	.short	(.L_51 - .L_50)
.L_50:
        /*015c*/ 	.word	0x00000000
        /*0160*/ 	.short	0x0000
        /*0162*/ 	.short	0x0000
        /*0164*/ 	.byte	0x00, 0xf5, 0x21, 0x00


	//----- nvinfo : EIATTR_SPARSE_MMA_MASK
	.align		4
.L_51:
        /*0168*/ 	.byte	0x03, 0x50
        /*016a*/ 	.short	0x0000


	//----- nvinfo : EIATTR_MAXREG_COUNT
	.align		4
        /*016c*/ 	.byte	0x03, 0x1b
        /*016e*/ 	.short	0x00ff


	//----- nvinfo : EIATTR_MERCURY_ISA_VERSION
	.align		4
        /*0170*/ 	.byte	0x03, 0x5f
        /*0172*/ 	.short	0x0101


	//----- nvinfo : EIATTR_VRC_CTA_INIT_COUNT
	.align		4
        /*0174*/ 	.byte	0x02, 0x4a
	.zero		1
	.zero		1


	//----- nvinfo : EIATTR_EXIT_INSTR_OFFSETS
	.align		4
        /*0178*/ 	.byte	0x04, 0x1c
        /*017a*/ 	.short	(.L_53 - .L_52)


	//   ....[0]....
.L_52:
        /*017c*/ 	.word	0x00000070


	//   ....[1]....
        /*0180*/ 	.word	0x00001fc0


	//----- nvinfo : EIATTR_CRS_STACK_SIZE
	.align		4
.L_53:
        /*0184*/ 	.byte	0x04, 0x1e
        /*0186*/ 	.short	(.L_55 - .L_54)
.L_54:
        /*0188*/ 	.word	0x00000000


	//----- nvinfo : EIATTR_CBANK_PARAM_SIZE
	.align		4
.L_55:
        /*018c*/ 	.byte	0x03, 0x19
        /*018e*/ 	.short	0x00a8


	//----- nvinfo : EIATTR_PARAM_CBANK
	.align		4
        /*0190*/ 	.byte	0x04, 0x0a
        /*0192*/ 	.short	(.L_57 - .L_56)
	.align		4
.L_56:
        /*0194*/ 	.word	index@(.nv.constant0._Z10RF_with_IFPfS_S_S_S_S_S_S_S_S_S_S_S_S_S_S_S_S_S_Piii)
        /*0198*/ 	.short	0x0380
        /*019a*/ 	.short	0x00a8


	//----- nvinfo : EIATTR_SW_WAR
	.align		4
.L_57:
        /*019c*/ 	.byte	0x04, 0x36
        /*019e*/ 	.short	(.L_59 - .L_58)
.L_58:
        /*01a0*/ 	.word	0x00000008
.L_59:


//--------------------- .nv.callgraph             --------------------------
	.section	.nv.callgraph,"",@"SHT_CUDA_CALLGRAPH"
	.align	4
	.sectionentsize	8
	.align		4
        /*0000*/ 	.word	0x00000000
	.align		4
        /*0004*/ 	.word	0xffffffff
	.align		4
        /*0008*/ 	.word	0x00000000
	.align		4
        /*000c*/ 	.word	0xfffffffe
	.align		4
        /*0010*/ 	.word	0x00000000
	.align		4
        /*0014*/ 	.word	0xfffffffd
	.align		4
        /*0018*/ 	.word	0x00000000
	.align		4
        /*001c*/ 	.word	0xfffffffc


//--------------------- .text._Z10RF_with_IFPfS_S_S_S_S_S_S_S_S_S_S_S_S_S_S_S_S_S_Piii --------------------------
	.section	.text._Z10RF_with_IFPfS_S_S_S_S_S_S_S_S_S_S_S_S_S_S_S_S_S_Piii,"ax",@progbits
	.align	128
        .global         _Z10RF_with_IFPfS_S_S_S_S_S_S_S_S_S_S_S_S_S_S_S_S_S_Piii
        .type           _Z10RF_with_IFPfS_S_S_S_S_S_S_S_S_S_S_S_S_S_S_S_S_S_Piii,@function
        .size           _Z10RF_with_IFPfS_S_S_S_S_S_S_S_S_S_S_S_S_S_S_S_S_S_Piii,(.L_x_37 - _Z10RF_with_IFPfS_S_S_S_S_S_S_S_S_S_S_S_S_S_S_S_S_S_Piii)
        .other          _Z10RF_with_IFPfS_S_S_S_S_S_S_S_S_S_S_S_S_S_S_S_S_S_Piii,@"STO_CUDA_ENTRY STV_DEFAULT"
_Z10RF_with_IFPfS_S_S_S_S_S_S_S_S_S_S_S_S_S_S_S_S_S_Piii:
.text._Z10RF_with_IFPfS_S_S_S_S_S_S_S_S_S_S_S_S_S_S_S_S_S_Piii:
[----:B------:R-:W-:Y:S01]  /*0000*/  LDC R1, c[0x0][0x37c] ;  /* 0x0000df00ff017b82 */ /* 0x000fe20000000800 */
[----:B------:R-:W0:Y:S07]  /*0010*/  S2R R3, SR_TID.X ;  /* 0x0000000000037919 */ /* 0x000e2e0000002100 */
[----:B------:R-:W0:Y:S01]  /*0020*/  S2UR UR4, SR_CTAID.X ;  /* 0x00000000000479c3 */ /* 0x000e220000002500 */
[----:B------:R-:W1:Y:S07]  /*0030*/  LDCU UR5, c[0x0][0x420] ;  /* 0x00008400ff0577ac */ /* 0x000e6e0008000800 */
[----:B------:R-:W0:Y:S02]  /*0040*/  LDC R0, c[0x0][0x360] ;  /* 0x0000d800ff007b82 */ /* 0x000e240000000800 */
[----:B0-----:R-:W-:-:S05]  /*0050*/  IMAD R0, R0, UR4, R3 ;  /* 0x0000000400007c24 */ /* 0x001fca000f8e0203 */
[----:B-1----:R-:W-:-:S13]  /*0060*/  ISETP.GE.AND P0, PT, R0, UR5, PT ;  /* 0x0000000500007c0c */ /* 0x002fda000bf06270 */
[----:B------:R-:W-:Y:S05]  /*0070*/  @P0 EXIT ;  /* 0x000000000000094d */ /* 0x000fea0003800000 */
[----:B------:R-:W0:Y:S01]  /*0080*/  LDC.64 R2, c[0x0][0x3d0] ;  /* 0x0000f400ff027b82 */ /* 0x000e220000000a00 */
[----:B------:R-:W1:Y:S01]  /*0090*/  LDCU.64 UR4, c[0x0][0x358] ;  /* 0x00006b00ff0477ac */ /* 0x000e620008000a00 */
[----:B------:R-:W2:Y:S06]  /*00a0*/  LDCU UR6, c[0x0][0x424] ;  /* 0x00008480ff0677ac */ /* 0x000eac0008000800 */
[----:B------:R-:W3:Y:S08]  /*00b0*/  LDC.64 R28, c[0x0][0x3f8] ;  /* 0x0000fe00ff1c7b82 */ /* 0x000ef00000000a00 */
[----:B------:R-:W4:Y:S01]  /*00c0*/  LDC.64 R16, c[0x0][0x3d8] ;  /* 0x0000f600ff107b82 */ /* 0x000f220000000a00 */
[----:B0-----:R-:W-:-:S07]  /*00d0*/  IMAD.WIDE R2, R0, 0x4, R2 ;  /* 0x0000000400027825 */ /* 0x001fce00078e0202 */
[----:B------:R-:W0:Y:S01]  /*00e0*/  LDC.64 R26, c[0x0][0x380] ;  /* 0x0000e000ff1a7b82 */ /* 0x000e220000000a00 */
[----:B-1----:R-:W5:Y:S01]  /*00f0*/  LDG.E R2, desc[UR4][R2.64] ;  /* 0x0000000402027981 */ /* 0x002f62000c1e1900 */
[----:B--2---:R-:W1:Y:S01]  /*0100*/  I2F.F64 R20, UR6 ;  /* 0x0000000600147d12 */ /* 0x004e620008201c00 */
[----:B------:R-:W-:Y:S01]  /*0110*/  UMOV UR6, 0x7ced9168 ;  /* 0x7ced916800067882 */ /* 0x000fe20000000000 */
[----:B------:R-:W-:-:S04]  /*0120*/  UMOV UR7, 0x3ff0353f ;  /* 0x3ff0353f00077882 */ /* 0x000fc80000000000 */
[----:B------:R-:W2:Y:S01]  /*0130*/  LDC.64 R14, c[0x0][0x3e8] ;  /* 0x0000fa00ff0e7b82 */ /* 0x000ea20000000a00 */
[----:B------:R-:W-:Y:S01]  /*0140*/  BSSY.RECONVERGENT B0, `(.L_x_0) ;  /* 0x0000078000007945 */ /* 0x000fe20003800200 */
[----:B---3--:R-:W-:-:S04]  /*0150*/  IMAD.WIDE R28, R0, 0x4, R28 ;  /* 0x00000004001c7825 */ /* 0x008fc800078e021c */
[C---:B----4-:R-:W-:Y:S02]  /*0160*/  IMAD.WIDE R16, R0.reuse, 0x4, R16 ;  /* 0x0000000400107825 */ /* 0x050fe400078e0210 */
[----:B------:R-:W3:Y:S01]  /*0170*/  LDC.64 R12, c[0x0][0x388] ;  /* 0x0000e200ff0c7b82 */ /* 0x000ee20000000a00 */
[----:B-1----:R-:W-:Y:S01]  /*0180*/  DADD R4, R20, UR6 ;  /* 0x0000000614047e29 */ /* 0x002fe20008000000 */
[----:B0-----:R-:W-:-:S04]  /*0190*/  IMAD.WIDE R26, R0, 0x4, R26 ;  /* 0x00000004001a7825 */ /* 0x001fc800078e021a */
[----:B--2---:R-:W-:-:S04]  /*01a0*/  IMAD.WIDE R14, R0, 0x4, R14 ;  /* 0x00000004000e7825 */ /* 0x004fc800078e020e */
[----:B---3--:R-:W-:Y:S01]  /*01b0*/  IMAD.WIDE R12, R0, 0x4, R12 ;  /* 0x00000004000c7825 */ /* 0x008fe200078e020c */
[----:B-----5:R-:W0:Y:S02]  /*01c0*/  F2F.F64.F32 R18, R2 ;  /* 0x0000000200127310 */ /* 0x020e240000201800 */
[----:B0-----:R-:W-:-:S14]  /*01d0*/  DSETP.GE.AND P0, PT, R4, R18, PT ;  /* 0x000000120400722a */ /* 0x001fdc0003f06000 */
[----:B------:R-:W-:Y:S05]  /*01e0*/  @!P0 BRA `(.L_x_1) ;  /* 0x0000000400408947 */ /* 0x000fea0003800000 */
[----:B------:R-:W2:Y:S01]  /*01f0*/  LDG.E R2, desc[UR4][R28.64] ;  /* 0x000000041c027981 */ /* 0x000ea2000c1e1900 */
[----:B------:R-:W-:Y:S01]  /*0200*/  UMOV UR6, 0xac083127 ;  /* 0xac08312700067882 */ /* 0x000fe20000000000 */
[----:B------:R-:W-:Y:S02]  /*0210*/  UMOV UR7, 0x3fe85a1c ;  /* 0x3fe85a1c00077882 */ /* 0x000fe40000000000 */
[----:B------:R-:W-:Y:S01]  /*0220*/  DADD R4, R20, UR6 ;  /* 0x0000000614047e29 */ /* 0x000fe20008000000 */
[----:B--2---:R-:W0:Y:S07]  /*0230*/  F2F.F64.F32 R2, R2 ;  /* 0x0000000200027310 */ /* 0x004e2e0000201800 */
[----:B0-----:R-:W-:-:S14]  /*0240*/  DSETP.GE.AND P0, PT, R4, R2, PT ;  /* 0x000000020400722a */ /* 0x001fdc0003f06000 */
[----:B------:R-:W-:Y:S05]  /*0250*/  @!P0 BRA `(.L_x_2) ;  /* 0x0000000000a88947 */ /* 0x000fea0003800000 */
[----:B------:R-:W0:Y:S02]  /*0260*/  LDC.64 R10, c[0x0][0x3b8] ;  /* 0x0000ee00ff0a7b82 */ /* 0x000e240000000a00 */
[----:B0-----:R-:W-:-:S06]  /*0270*/  IMAD.WIDE R10, R0, 0x4, R10 ;  /* 0x00000004000a7825 */ /* 0x001fcc00078e020a */
[----:B------:R-:W2:Y:S01]  /*0280*/  LDG.E R10, desc[UR4][R10.64] ;  /* 0x000000040a0a7981 */ /* 0x000ea2000c1e1900 */
[----:B------:R-:W-:Y:S01]  /*0290*/  UMOV UR6, 0xb4395810 ;  /* 0xb439581000067882 */ /* 0x000fe20000000000 */
[----:B------:R-:W-:Y:S02]  /*02a0*/  UMOV UR7, 0x3ff476c8 ;  /* 0x3ff476c800077882 */ /* 0x000fe40000000000 */
[----:B------:R-:W-:Y:S01]  /*02b0*/  DADD R6, R20, UR6 ;  /* 0x0000000614067e29 */ /* 0x000fe20008000000 */
[----:B--2---:R-:W0:Y:S07]  /*02c0*/  F2F.F64.F32 R4, R10 ;  /* 0x0000000a00047310 */ /* 0x004e2e0000201800 */
[----:B0-----:R-:W-:-:S14]  /*02d0*/  DSETP.GE.AND P0, PT, R6, R4, PT ;  /* 0x000000040600722a */ /* 0x001fdc0003f06000 */
[----:B------:R-:W-:Y:S05]  /*02e0*/  @!P0 BRA `(.L_x_3) ;  /* 0x0000000000488947 */ /* 0x000fea0003800000 */
[----:B------:R-:W2:Y:S01]  /*02f0*/  LDG.E R8, desc[UR4][R12.64] ;  /* 0x000000040c087981 */ /* 0x000ea2000c1e1900 */
[----:B------:R-:W-:Y:S01]  /*0300*/  UMOV UR6, 0x66666666 ;  /* 0x6666666600067882 */ /* 0x000fe20000000000 */
[----:B------:R-:W-:Y:S02]  /*0310*/  UMOV UR7, 0x3fe26666 ;  /* 0x3fe2666600077882 */ /* 0x000fe40000000000 */
[----:B------:R-:W-:-:S08]  /*0320*/  DADD R4, R20, UR6 ;  /* 0x0000000614047e29 */ /* 0x000fd00008000000 */
[----:B------:R-:W-:-:S14]  /*0330*/  DSETP.GE.AND P2, PT, R4, R2, PT ;  /* 0x000000020400722a */ /* 0x000fdc0003f46000 */
[----:B------:R-:W-:Y:S01]  /*0340*/  @P2 IMAD.MOV.U32 R4, RZ, RZ, -0x2b020c4a ;  /* 0xd4fdf3b6ff042424 */ /* 0x000fe200078e00ff */
[----:B------:R-:W-:Y:S01]  /*0350*/  @!P2 MOV R6, 0x3f7ced91 ;  /* 0x3f7ced910006a802 */ /* 0x000fe20000000f00 */
[----:B------:R-:W-:Y:S02]  /*0360*/  @P2 IMAD.MOV.U32 R5, RZ, RZ, 0x3fe6e978 ;  /* 0x3fe6e978ff052424 */ /* 0x000fe400078e00ff */
[----:B------:R-:W-:-:S04]  /*0370*/  @!P2 IMAD.MOV.U32 R7, RZ, RZ, 0x3fea5e35 ;  /* 0x3fea5e35ff07a424 */ /* 0x000fc800078e00ff */
[C---:B------:R-:W-:Y:S02]  /*0380*/  @P2 DADD R4, R20.reuse, R4 ;  /* 0x0000000014042229 */ /* 0x040fe40000000004 */
[----:B------:R-:W-:Y:S01]  /*0390*/  @!P2 DADD R6, R20, R6 ;  /* 0x000000001406a229 */ /* 0x000fe20000000006 */
[----:B--2---:R-:W0:Y:S05]  /*03a0*/  F2F.F64.F32 R2, R8 ;  /* 0x0000000800027310 */ /* 0x004e2a0000201800 */
[----:B0-----:R-:W-:-:S06]  /*03b0*/  @P2 DSETP.GE.AND P0, PT, R4, R2, PT ;  /* 0x000000020400222a */ /* 0x001fcc0003f06000 */
[----:B------:R-:W-:Y:S02]  /*03c0*/  @P2 PLOP3.LUT P1, PT, P0, PT, PT, 0x80, 0x8 ;  /* 0x000000000008281c */ /* 0x000fe4000072f070 */
[----:B------:R-:W-:-:S05]  /*03d0*/  @P2 PLOP3.LUT P0, PT, P0, PT, PT, 0x8, 0x80 ;  /* 0x000000000080281c */ /* 0x000fca000070e170 */
[----:B------:R-:W-:-:S06]  /*03e0*/  @!P2 DSETP.GE.AND P1, PT, R6, R2, PT ;  /* 0x000000020600a22a */ /* 0x000fcc0003f26000 */
[----:B------:R-:W-:Y:S01]  /*03f0*/  @!P2 PLOP3.LUT P0, PT, P1, PT, PT, 0x8, 0x80 ;  /* 0x000000000080a81c */ /* 0x000fe20000f0e170 */
[----:B------:R-:W-:-:S12]  /*0400*/  BRA `(.L_x_4) ;  /* 0x00000004002c7947 */ /* 0x000fd80003800000 */
.L_x_3:
[----:B------:R-:W-:Y:S01]  /*0410*/  UMOV UR6, 0x9ba5e354 ;  /* 0x9ba5e35400067882 */ /* 0x000fe20000000000 */
[----:B------:R-:W-:Y:S01]  /*0420*/  UMOV UR7, 0x3ffa20c4 ;  /* 0x3ffa20c400077882 */ /* 0x000fe20000000000 */
[----:B------:R-:W-:Y:S01]  /*0430*/  PLOP3.LUT P0, PT, PT, PT, PT, 0x80, 0x8 ;  /* 0x000000000008781c */ /* 0x000fe20003f0f070 */
[----:B------:R-:W-:Y:S01]  /*0440*/  DADD R2, R20, UR6 ;  /* 0x0000000614027e29 */ /* 0x000fe20008000000 */
[----:B------:R-:W-:-:S07]  /*0450*/  PLOP3.LUT P1, PT, PT, PT, PT, 0x8, 0x80 ;  /* 0x000000000080781c */ /* 0x000fce0003f2e170 */
[----:B------:R-:W-:-:S14]  /*0460*/  DSETP.GE.AND P2, PT, R2, R4, PT ;  /* 0x000000040200722a */ /* 0x000fdc0003f46000 */
[----:B------:R-:W-:Y:S05]  /*0470*/  @!P2 BRA `(.L_x_4) ;  /* 0x000000040010a947 */ /* 0x000fea0003800000 */
[----:B------:R-:W2:Y:S01]  /*0480*/  LDG.E R2, desc[UR4][R14.64] ;  /* 0x000000040e027981 */ /* 0x000ea2000c1e1900 */
[----:B------:R-:W-:Y:S01]  /*0490*/  UMOV UR6, 0x916872b0 ;  /* 0x916872b000067882 */ /* 0x000fe20000000000 */
[----:B------:R-:W-:Y:S02]  /*04a0*/  UMOV UR7, 0x3ffb7ced ;  /* 0x3ffb7ced00077882 */ /* 0x000fe40000000000 */
[----:B------:R-:W-:Y:S01]  /*04b0*/  DADD R4, R20, UR6 ;  /* 0x0000000614047e29 */ /* 0x000fe20008000000 */
[----:B--2---:R-:W0:Y:S07]  /*04c0*/  F2F.F64.F32 R2, R2 ;  /* 0x0000000200027310 */ /* 0x004e2e0000201800 */
[----:B0-----:R-:W-:-:S06]  /*04d0*/  DSETP.GE.AND P0, PT, R4, R2, PT ;  /* 0x000000020400722a */ /* 0x001fcc0003f06000 */
[----:B------:R-:W-:Y:S01]  /*04e0*/  PLOP3.LUT P1, PT, P0, PT, PT, 0x8, 0x80 ;  /* 0x000000000080781c */ /* 0x000fe2000072e170 */
[----:B------:R-:W-:-:S12]  /*04f0*/  BRA `(.L_x_4) ;  /* 0x0000000000f07947 */ /* 0x000fd80003800000 */
.L_x_2:
[----:B------:R-:W0:Y:S02]  /*0500*/  LDC.64 R2, c[0x0][0x3b8] ;  /* 0x0000ee00ff027b82 */ /* 0x000e240000000a00 */
[----:B0-----:R-:W-:-:S06]  /*0510*/  IMAD.WIDE R10, R0, 0x4, R2 ;  /* 0x00000004000a7825 */ /* 0x001fcc00078e0202 */
[----:B------:R-:W2:Y:S01]  /*0520*/  LDG.E R10, desc[UR4][R10.64] ;  /* 0x000000040a0a7981 */ /* 0x000ea2000c1e1900 */
[----:B------:R-:W-:Y:S01]  /*0530*/  UMOV UR6, 0xdb22d0e5 ;  /* 0xdb22d0e500067882 */ /* 0x000fe20000000000 */
[----:B------:R-:W-:Y:S01]  /*0540*/  UMOV UR7, 0x3ff27ef9 ;  /* 0x3ff27ef900077882 */ /* 0x000fe20000000000 */
[----:B------:R-:W-:Y:S01]  /*0550*/  PLOP3.LUT P0, PT, PT, PT, PT, 0x80, 0x8 ;  /* 0x000000000008781c */ /* 0x000fe20003f0f070 */
[----:B------:R-:W-:Y:S01]  /*0560*/  DADD R2, R20, UR6 ;  /* 0x0000000614027e29 */ /* 0x000fe20008000000 */
[----:B------:R-:W-:Y:S01]  /*0570*/  PLOP3.LUT P1, PT, PT, PT, PT, 0x8, 0x80 ;  /* 0x000000000080781c */ /* 0x000fe20003f2e170 */
[----:B--2---:R-:W0:Y:S06]  /*0580*/  F2F.F64.F32 R4, R10 ;  /* 0x0000000a00047310 */ /* 0x004e2c0000201800 */
[----:B0-----:R-:W-:-:S14]  /*0590*/  DSETP.GE.AND P2, PT, R2, R4, PT ;  /* 0x000000040200722a */ /* 0x001fdc0003f46000 */
[----:B------:R-:W-:Y:S05]  /*05a0*/  @!P2 BRA `(.L_x_4) ;  /* 0x0000000000c4a947 */ /* 0x000fea0003800000 */
[----:B------:R-:W-:Y:S01]  /*05b0*/  UMOV UR6, 0xe978d4fe ;  /* 0xe978d4fe00067882 */ /* 0x000fe20000000000 */
[----:B------:R-:W-:Y:S02]  /*05c0*/  UMOV UR7, 0x3fe83126 ;  /* 0x3fe8312600077882 */ /* 0x000fe40000000000 */
[----:B------:R-:W-:-:S08]  /*05d0*/  DADD R2, R20, UR6 ;  /* 0x0000000614027e29 */ /* 0x000fd00008000000 */
[----:B------:R-:W-:-:S14]  /*05e0*/  DSETP.GE.AND P2, PT, R2, R4, PT ;  /* 0x000000040200722a */ /* 0x000fdc0003f46000 */
[----:B------:R-:W2:Y:S04]  /*05f0*/  @P2 LDG.E R2, desc[UR4][R26.64] ;  /* 0x000000041a022981 */ /* 0x000ea8000c1e1900 */
[----:B------:R-:W3:Y:S01]  /*0600*/  @!P2 LDG.E R6, desc[UR4][R16.64] ;  /* 0x000000041006a981 */ /* 0x000ee2000c1e1900 */
[----:B------:R-:W-:Y:S01]  /*0610*/  @P2 IMAD.MOV.U32 R4, RZ, RZ, -0x26e978d5 ;  /* 0xd916872bff042424 */ /* 0x000fe200078e00ff */
[----:B------:R-:W-:Y:S01]  /*0620*/  @P2 MOV R5, 0x3fc3f7ce ;  /* 0x3fc3f7ce00052802 */ /* 0x000fe20000000f00 */
[----:B------:R-:W-:Y:S02]  /*0630*/  @!P2 IMAD.MOV.U32 R8, RZ, RZ, 0x24dd2f1b ;  /* 0x24dd2f1bff08a424 */ /* 0x000fe400078e00ff */
[----:B------:R-:W-:-:S03]  /*0640*/  @!P2 IMAD.MOV.U32 R9, RZ, RZ, 0x3fed8106 ;  /* 0x3fed8106ff09a424 */ /* 0x000fc600078e00ff */
[----:B------:R-:W-:-:S03]  /*0650*/  @P2 DADD R4, R20, R4 ;  /* 0x0000000014042229 */ /* 0x000fc60000000004 */
[----:B------:R-:W-:Y:S01]  /*0660*/  @!P2 DADD R8, R20, R8 ;  /* 0x000000001408a229 */ /* 0x000fe20000000008 */
[----:B--2---:R-:W0:Y:S08]  /*0670*/  @P2 F2F.F64.F32 R2, R2 ;  /* 0x0000000200022310 */ /* 0x004e300000201800 */
[----:B---3--:R-:W1:Y:S01]  /*0680*/  @!P2 F2F.F64.F32 R6, R6 ;  /* 0x000000060006a310 */ /* 0x008e620000201800 */
[----:B0-----:R-:W-:-:S06]  /*0690*/  @P2 DSETP.GE.AND P0, PT, R4, R2, PT ;  /* 0x000000020400222a */ /* 0x001fcc0003f06000 */
[----:B------:R-:W-:Y:S02]  /*06a0*/  @P2 PLOP3.LUT P1, PT, P0, PT, PT, 0x80, 0x8 ;  /* 0x000000000008281c */ /* 0x000fe4000072f070 */
[----:B------:R-:W-:-:S05]  /*06b0*/  @P2 PLOP3.LUT P0, PT, P0, PT, PT, 0x8, 0x80 ;  /* 0x000000000080281c */ /* 0x000fca000070e170 */
[----:B-1----:R-:W-:-:S06]  /*06c0*/  @!P2 DSETP.GE.AND P1, PT, R8, R6, PT ;  /* 0x000000060800a22a */ /* 0x002fcc0003f26000 */
[----:B------:R-:W-:Y:S01]  /*06d0*/  @!P2 PLOP3.LUT P0, PT, P1, PT, PT, 0x8, 0x80 ;  /* 0x000000000080a81c */ /* 0x000fe20000f0e170 */
[----:B------:R-:W-:-:S12]  /*06e0*/  BRA `(.L_x_4) ;  /* 0x0000000000747947 */ /* 0x000fd80003800000 */
.L_x_1:
        /* <DEDUP_REMOVED lines=19> */
[----:B------:R-:W-:Y:S05]  /*0820*/  @P2 BRA `(.L_x_4) ;  /* 0x0000000000242947 */ /* 0x000fea0003800000 */
[----:B------:R-:W0:Y:S02]  /*0830*/  LDC.64 R2, c[0x0][0x3a0] ;  /* 0x0000e800ff027b82 */ /* 0x000e240000000a00 */
[----:B0-----:R-:W-:-:S06]  /*0840*/  IMAD.WIDE R2, R0, 0x4, R2 ;  /* 0x0000000400027825 */ /* 0x001fcc00078e0202 */
[----:B------:R-:W2:Y:S01]  /*0850*/  LDG.E R2, desc[UR4][R2.64] ;  /* 0x0000000402027981 */ /* 0x000ea2000c1e1900 */
[----:B------:R-:W-:Y:S01]  /*0860*/  UMOV UR6, 0x6e978d50 ;  /* 0x6e978d5000067882 */ /* 0x000fe20000000000 */
[----:B------:R-:W-:Y:S02]  /*0870*/  UMOV UR7, 0x3ff08312 ;  /* 0x3ff0831200077882 */ /* 0x000fe40000000000 */
[----:B------:R-:W-:Y:S01]  /*0880*/  DADD R6, R20, UR6 ;  /* 0x0000000614067e29 */ /* 0x000fe20008000000 */
[----:B--2---:R-:W0:Y:S07]  /*0890*/  F2F.F64.F32 R4, R2 ;  /* 0x0000000200047310 */ /* 0x004e2e0000201800 */
[----:B0-----:R-:W-:-:S06]  /*08a0*/  DSETP.GE.AND P1, PT, R6, R4, PT ;  /* 0x000000040600722a */ /* 0x001fcc0003f26000 */
[----:B------:R-:W-:-:S13]  /*08b0*/  PLOP3.LUT P0, PT, P1, PT, PT, 0x8, 0x80 ;  /* 0x000000000080781c */ /* 0x000fda0000f0e170 */
.L_x_4:
[----:B------:R-:W-:Y:S05]  /*08c0*/  BSYNC.RECONVERGENT B0 ;  /* 0x0000000000007941 */ /* 0x000fea0003800200 */
.L_x_0:
[----:B------:R-:W0:Y:S01]  /*08d0*/  F2F.F64.F32 R10, R10 ;  /* 0x0000000a000a7310 */ /* 0x000e220000201800 */
[----:B------:R-:W-:Y:S01]  /*08e0*/  UMOV UR6, 0x9fbe76c9 ;  /* 0x9fbe76c900067882 */ /* 0x000fe20000000000 */
[----:B------:R-:W-:Y:S01]  /*08f0*/  UMOV UR7, 0x3ff32f1a ;  /* 0x3ff32f1a00077882 */ /* 0x000fe20000000000 */
[----:B------:R-:W1:Y:S01]  /*0900*/  LDC.64 R8, c[0x0][0x3e0] ;  /* 0x0000f800ff087b82 */ /* 0x000e620000000a00 */
[----:B------:R-:W-:Y:S01]  /*0910*/  DADD R2, R20, UR6 ;  /* 0x0000000614027e29 */ /* 0x000fe20008000000 */
[----:B------:R-:W-:Y:S06]  /*0920*/  BSSY.RECONVERGENT B0, `(.L_x_5) ;  /* 0x0000089000007945 */ /* 0x000fec0003800200 */
[----:B------:R-:W2:Y:S01]  /*0930*/  LDC.64 R6, c[0x0][0x390] ;  /* 0x0000e400ff067b82 */ /* 0x000ea20000000a00 */
[----:B0-----:R-:W-:Y:S01]  /*0940*/  DSETP.GE.AND P2, PT, R2, R10, PT ;  /* 0x0000000a0200722a */ /* 0x001fe20003f46000 */
[----:B------:R-:W-:-:S06]  /*0950*/  SEL R2, RZ, 0x1, !P0 ;  /* 0x00000001ff027807 */ /* 0x000fcc0004000000 */
[----:B------:R-:W0:Y:S01]  /*0960*/  LDC.64 R4, c[0x0][0x3f0] ;  /* 0x0000fc00ff047b82 */ /* 0x000e220000000a00 */
[----:B------:R-:W-:Y:S01]  /*0970*/  SEL R3, RZ, 0x1, !P1 ;  /* 0x00000001ff037807 */ /* 0x000fe20004800000 */
[----:B-1----:R-:W-:-:S04]  /*0980*/  IMAD.WIDE R8, R0, 0x4, R8 ;  /* 0x0000000400087825 */ /* 0x002fc800078e0208 */
[----:B--2---:R-:W-:-:S04]  /*0990*/  IMAD.WIDE R6, R0, 0x4, R6 ;  /* 0x0000000400067825 */ /* 0x004fc800078e0206 */
[----:B0-----:R-:W-:Y:S01]  /*09a0*/  IMAD.WIDE R4, R0, 0x4, R4 ;  /* 0x0000000400047825 */ /* 0x001fe200078e0204 */
[----:B------:R-:W-:Y:S06]  /*09b0*/  @!P2 BRA `(.L_x_6) ;  /* 0x00000004006ca947 */ /* 0x000fec0003800000 */
[----:B------:R-:W2:Y:S01]  /*09c0*/  LDG.E R22, desc[UR4][R28.64] ;  /* 0x000000041c167981 */ /* 0x000ea2000c1e1900 */
[----:B------:R-:W-:Y:S01]  /*09d0*/  UMOV UR6, 0x624dd2f ;  /* 0x0624dd2f00067882 */ /* 0x000fe20000000000 */
[----:B------:R-:W-:Y:S02]  /*09e0*/  UMOV UR7, 0x3fe79581 ;  /* 0x3fe7958100077882 */ /* 0x000fe40000000000 */
[----:B------:R-:W-:Y:S01]  /*09f0*/  DADD R24, R20, UR6 ;  /* 0x0000000614187e29 */ /* 0x000fe20008000000 */
[----:B--2---:R-:W0:Y:S07]  /*0a00*/  F2F.F64.F32 R22, R22 ;  /* 0x0000001600167310 */ /* 0x004e2e0000201800 */
[----:B0-----:R-:W-:-:S14]  /*0a10*/  DSETP.GE.AND P2, PT, R24, R22, PT ;  /* 0x000000161800722a */ /* 0x001fdc0003f46000 */
[----:B------:R-:W-:Y:S05]  /*0a20*/  @!P2 BRA `(.L_x_7) ;  /* 0x0000000000c4a947 */ /* 0x000fea0003800000 */
[----:B------:R-:W-:Y:S01]  /*0a30*/  UMOV UR6, 0x51eb851f ;  /* 0x51eb851f00067882 */ /* 0x000fe20000000000 */
[----:B------:R-:W-:Y:S02]  /*0a40*/  UMOV UR7, 0x3fe91eb8 ;  /* 0x3fe91eb800077882 */ /* 0x000fe40000000000 */
[----:B------:R-:W-:-:S08]  /*0a50*/  DADD R22, R20, UR6 ;  /* 0x0000000614167e29 */ /* 0x000fd00008000000 */
[----:B------:R-:W-:-:S14]  /*0a60*/  DSETP.GE.AND P2, PT, R22, R18, PT ;  /* 0x000000121600722a */ /* 0x000fdc0003f46000 */
[----:B------:R-:W-:Y:S05]  /*0a70*/  @!P2 BRA `(.L_x_8) ;  /* 0x000000000044a947 */ /* 0x000fea0003800000 */
[----:B------:R-:W2:Y:S01]  /*0a80*/  LDG.E R23, desc[UR4][R12.64] ;  /* 0x000000040c177981 */ /* 0x000ea2000c1e1900 */
[----:B------:R-:W-:Y:S01]  /*0a90*/  DADD R24, R20, 0.75 ;  /* 0x3fe8000014187429 */ /* 0x000fe20000000000 */
[----:B--2---:R-:W0:Y:S07]  /*0aa0*/  F2F.F64.F32 R22, R23 ;  /* 0x0000001700167310 */ /* 0x004e2e0000201800 */
[----:B0-----:R-:W-:-:S14]  /*0ab0*/  DSETP.GE.AND P2, PT, R24, R22, PT ;  /* 0x000000161800722a */ /* 0x001fdc0003f46000 */
[----:B------:R-:W-:-:S04]  /*0ac0*/  @P2 MOV R22, 0x2 ;  /* 0x0000000200162802 */ /* 0x000fc80000000f00 */
[----:B------:R-:W-:Y:S01]  /*0ad0*/  @P2 SEL R3, R22, 0x1, P1 ;  /* 0x0000000116032807 */ /* 0x000fe20000800000 */
[----:B------:R-:W-:Y:S06]  /*0ae0*/  @P2 BRA `(.L_x_9) ;  /* 0x0000000400b02947 */ /* 0x000fec0003800000 */
[----:B------:R-:W2:Y:S01]  /*0af0*/  LDG.E R22, desc[UR4][R26.64] ;  /* 0x000000041a167981 */ /* 0x000ea2000c1e1900 */
[----:B------:R-:W-:Y:S01]  /*0b00*/  UMOV UR6, 0xac083127 ;  /* 0xac08312700067882 */ /* 0x000fe20000000000 */
[----:B------:R-:W-:Y:S02]  /*0b10*/  UMOV UR7, 0x3fdc5a1c ;  /* 0x3fdc5a1c00077882 */ /* 0x000fe40000000000 */
[----:B------:R-:W-:Y:S01]  /*0b20*/  DADD R24, R20, UR6 ;  /* 0x0000000614187e29 */ /* 0x000fe20008000000 */
[----:B--2---:R-:W0:Y:S07]  /*0b30*/  F2F.F64.F32 R22, R22 ;  /* 0x0000001600167310 */ /* 0x004e2e0000201800 */
[----:B0-----:R-:W-:Y:S01]  /*0b40*/  DSETP.GE.AND P2, PT, R24, R22, PT ;  /* 0x000000161800722a */ /* 0x001fe20003f46000 */
[----:B------:R-:W-:-:S13]  /*0b50*/  IMAD.MOV.U32 R23, RZ, RZ, 0x2 ;  /* 0x00000002ff177424 */ /* 0x000fda00078e00ff */
[C---:B------:R-:W-:Y:S02]  /*0b60*/  @P2 SEL R3, R23.reuse, 0x1, P1 ;  /* 0x0000000117032807 */ /* 0x040fe40000800000 */
[----:B------:R-:W-:Y:S01]  /*0b70*/  @!P2 SEL R2, R23, 0x1, P0 ;  /* 0x000000011702a807 */ /* 0x000fe20000000000 */
[----:B------:R-:W-:Y:S06]  /*0b80*/  BRA `(.L_x_9) ;  /* 0x0000000400887947 */ /* 0x000fec0003800000 */
.L_x_8:
[----:B------:R-:W2:Y:S01]  /*0b90*/  LDG.E R24, desc[UR4][R6.64] ;  /* 0x0000000406187981 */ /* 0x000ea2000c1e1900 */
[----:B------:R-:W-:Y:S01]  /*0ba0*/  UMOV UR6, 0xeb851eb8 ;  /* 0xeb851eb800067882 */ /* 0x000fe20000000000 */
[----:B------:R-:W-:Y:S02]  /*0bb0*/  UMOV UR7, 0x3ff2b851 ;  /* 0x3ff2b85100077882 */ /* 0x000fe40000000000 */
[----:B------:R-:W-:Y:S01]  /*0bc0*/  DADD R22, R20, -UR6 ;  /* 0x8000000614167e29 */ /* 0x000fe20008000000 */
[----:B--2---:R-:W0:Y:S07]  /*0bd0*/  F2F.F64.F32 R24, R24 ;  /* 0x0000001800187310 */ /* 0x004e2e0000201800 */
[----:B0-----:R-:W-:-:S14]  /*0be0*/  DSETP.GE.AND P2, PT, R22, R24, PT ;  /* 0x000000181600722a */ /* 0x001fdc0003f46000 */
[----:B------:R-:W-:Y:S05]  /*0bf0*/  @!P2 BRA `(.L_x_10) ;  /* 0x000000000028a947 */ /* 0x000fea0003800000 */
        /* <DEDUP_REMOVED lines=10> */
.L_x_10:
[----:B------:R-:W2:Y:S01]  /*0ca0*/  LDG.E R22, desc[UR4][R14.64] ;  /* 0x000000040e167981 */ /* 0x000ea2000c1e1900 */
[----:B------:R-:W-:Y:S01]  /*0cb0*/  UMOV UR6, 0x353f7cee ;  /* 0x353f7cee00067882 */ /* 0x000fe20000000000 */
[----:B------:R-:W-:Y:S02]  /*0cc0*/  UMOV UR7, 0x3fe5ba5e ;  /* 0x3fe5ba5e00077882 */ /* 0x000fe40000000000 */
[----:B------:R-:W-:Y:S01]  /*0cd0*/  DADD R24, R20, UR6 ;  /* 0x0000000614187e29 */ /* 0x000fe20008000000 */
[----:B--2---:R-:W0:Y:S07]  /*0ce0*/  F2F.F64.F32 R22, R22 ;  /* 0x0000001600167310 */ /* 0x004e2e0000201800 */
[----:B0-----:R-:W-:Y:S01]  /*0cf0*/  DSETP.GE.AND P2, PT, R24, R22, PT ;  /* 0x000000161800722a */ /* 0x001fe20003f46000 */
[----:B------:R-:W-:-:S13]  /*0d00*/  MOV R23, 0x2 ;  /* 0x0000000200177802 */ /* 0x000fda0000000f00 */
[C---:B------:R-:W-:Y:S02]  /*0d10*/  @P2 SEL R2, R23.reuse, 0x1, P0 ;  /* 0x0000000117022807 */ /* 0x040fe40000000000 */
[----:B------:R-:W-:Y:S01]  /*0d20*/  @!P2 SEL R3, R23, 0x1, P1 ;  /* 0x000000011703a807 */ /* 0x000fe20000800000 */
[----:B------:R-:W-:Y:S06]  /*0d30*/  BRA `(.L_x_9) ;  /* 0x00000004001c7947 */ /* 0x000fec0003800000 */
.L_x_7:
        /* <DEDUP_REMOVED lines=10> */
[----:B------:R-:W-:Y:S01]  /*0de0*/  DSETP.GE.AND P2, PT, R22, R18, PT ;  /* 0x000000121600722a */ /* 0x000fe20003f46000 */
[----:B------:R-:W-:-:S13]  /*0df0*/  IMAD.MOV.U32 R22, RZ, RZ, 0x2 ;  /* 0x00000002ff167424 */ /* 0x000fda00078e00ff */
[C---:B------:R-:W-:Y:S02]  /*0e00*/  @P2 SEL R3, R22.reuse, 0x1, P1 ;  /* 0x0000000116032807 */ /* 0x040fe40000800000 */
[----:B------:R-:W-:Y:S01]  /*0e10*/  @!P2 SEL R2, R22, 0x1, P0 ;  /* 0x000000011602a807 */ /* 0x000fe20000000000 */
[----:B------:R-:W-:Y:S06]  /*0e20*/  BRA `(.L_x_9) ;  /* 0x0000000000e07947 */ /* 0x000fec0003800000 */
.L_x_11:
        /* <DEDUP_REMOVED lines=10> */
[----:B------:R-:W-:Y:S01]  /*0ed0*/  DADD R24, R20, -UR6 ;  /* 0x8000000614187e29 */ /* 0x000fe20008000000 */
[----:B--2---:R-:W0:Y:S07]  /*0ee0*/  F2F.F64.F32 R22, R22 ;  /* 0x0000001600167310 */ /* 0x004e2e0000201800 */
[----:B0-----:R-:W-:Y:S01]  /*0ef0*/  DSETP.GE.AND P2, PT, R24, R22, PT ;  /* 0x000000161800722a */ /* 0x001fe20003f46000 */
[----:B------:R-:W-:-:S13]  /*0f00*/  IMAD.MOV.U32 R23, RZ, RZ, 0x2 ;  /* 0x00000002ff177424 */ /* 0x000fda00078e00ff */
[C---:B------:R-:W-:Y:S02]  /*0f10*/  @P2 SEL R3, R23.reuse, 0x1, P1 ;  /* 0x0000000117032807 */ /* 0x040fe40000800000 */
[----:B------:R-:W-:Y:S01]  /*0f20*/  @!P2 SEL R2, R23, 0x1, P0 ;  /* 0x000000011702a807 */ /* 0x000fe20000000000 */
[----:B------:R-:W-:Y:S06]  /*0f30*/  BRA `(.L_x_9) ;  /* 0x00000000009c7947 */ /* 0x000fec0003800000 */
.L_x_12:
[----:B------:R-:W-:-:S04]  /*0f40*/  MOV R2, 0x2 ;  /* 0x0000000200027802 */ /* 0x000fc80000000f00 */
[----:B------:R-:W-:Y:S01]  /*0f50*/  SEL R2, R2, 0x1, P0 ;  /* 0x0000000102027807 */ /* 0x000fe20000000000 */
[----:B------:R-:W-:Y:S06]  /*0f60*/  BRA `(.L_x_9) ;  /* 0x0000000000907947 */ /* 0x000fec0003800000 */
.L_x_6:
        /* <DEDUP_REMOVED lines=13> */
[----:B------:R-:W-:-:S05]  /*1040*/  @P2 IMAD.MOV.U32 R23, RZ, RZ, 0x2 ;  /* 0x00000002ff172424 */ /* 0x000fca00078e00ff */
[----:B------:R-:W-:Y:S01]  /*1050*/  @P2 SEL R2, R23, 0x1, P0 ;  /* 0x0000000117022807 */ /* 0x000fe20000000000 */
[----:B------:R-:W-:Y:S06]  /*1060*/  @P2 BRA `(.L_x_9) ;  /* 0x0000000000502947 */ /* 0x000fec0003800000 */
        /* <DEDUP_REMOVED lines=9> */
[----:B------:R-:W-:-:S08]  /*1100*/  DADD R22, R20, -UR6 ;  /* 0x8000000614167e29 */ /* 0x000fd00008000000 */
[----:B------:R-:W-:Y:S01]  /*1110*/  DSETP.GE.AND P2, PT, R22, R18, PT ;  /* 0x000000121600722a */ /* 0x000fe20003f46000 */
[----:B------:R-:W-:-:S13]  /*1120*/  IMAD.MOV.U32 R22, RZ, RZ, 0x2 ;  /* 0x00000002ff167424 */ /* 0x000fda00078e00ff */
[C---:B------:R-:W-:Y:S02]  /*1130*/  @P2 SEL R3, R22.reuse, 0x1, P1 ;  /* 0x0000000116032807 */ /* 0x040fe40000800000 */
[----:B------:R-:W-:Y:S01]  /*1140*/  @!P2 SEL R2, R22, 0x1, P0 ;  /* 0x000000011602a807 */ /* 0x000fe20000000000 */
[----:B------:R-:W-:Y:S06]  /*1150*/  BRA `(.L_x_9) ;  /* 0x0000000000147947 */ /* 0x000fec0003800000 */
.L_x_14:
[----:B------:R-:W-:-:S04]  /*1160*/  MOV R2, 0x2 ;  /* 0x0000000200027802 */ /* 0x000fc80000000f00 */
[----:B------:R-:W-:Y:S01]  /*1170*/  SEL R2, R2, 0x1, P0 ;  /* 0x0000000102027807 */ /* 0x000fe20000000000 */
[----:B------:R-:W-:Y:S06]  /*1180*/  BRA `(.L_x_9) ;  /* 0x0000000000087947 */ /* 0x000fec0003800000 */
.L_x_13:
[----:B------:R-:W-:-:S05]  /*1190*/  IMAD.MOV.U32 R2, RZ, RZ, 0x2 ;  /* 0x00000002ff027424 */ /* 0x000fca00078e00ff */
[----:B------:R-:W-:-:S07]  /*11a0*/  SEL R2, R2, 0x1, P0 ;  /* 0x0000000102027807 */ /* 0x000fce0000000000 */
.L_x_9:
[----:B------:R-:W-:Y:S05]  /*11b0*/  BSYNC.RECONVERGENT B0 ;  /* 0x0000000000007941 */ /* 0x000fea0003800200 */
.L_x_5:
[----:B------:R-:W2:Y:S01]  /*11c0*/  LDG.E R24, desc[UR4][R26.64] ;  /* 0x000000041a187981 */ /* 0x000ea2000c1e1900 */
[----:B------:R-:W-:Y:S01]  /*11d0*/  UMOV UR6, 0x33333333 ;  /* 0x3333333300067882 */ /* 0x000fe20000000000 */
[----:B------:R-:W-:Y:S01]  /*11e0*/  UMOV UR7, 0x3fd33333 ;  /* 0x3fd3333300077882 */ /* 0x000fe20000000000 */
[----:B------:R-:W-:Y:S01]  /*11f0*/  BSSY.RECONVERGENT B0, `(.L_x_15) ;  /* 0x000004c000007945 */ /* 0x000fe20003800200 */
[----:B------:R-:W-:Y:S01]  /*1200*/  DADD R22, R20, UR6 ;  /* 0x0000000614167e29 */ /* 0x000fe20008000000 */
[----:B--2---:R-:W0:Y:S07]  /*1210*/  F2F.F64.F32 R24, R24 ;  /* 0x0000001800187310 */ /* 0x004e2e0000201800 */
[----:B0-----:R-:W-:-:S02]  /*1220*/  DSETP.GE.AND P0, PT, R22, R24, PT ;  /* 0x000000181600722a */ /* 0x001fc40003f06000 */
[----:B------:R-:W0:Y:S02]  /*1230*/  LDC.64 R22, c[0x0][0x3c8] ;  /* 0x0000f200ff167b82 */ /* 0x000e240000000a00 */
[----:B0-----:R-:W-:-:S10]  /*1240*/  IMAD.WIDE R22, R0, 0x4, R22 ;  /* 0x0000000400167825 */ /* 0x001fd400078e0216 */
        /* <DEDUP_REMOVED lines=14> */
[----:B------:R-:W-:Y:S01]  /*1330*/  UMOV UR6, 0xa5e353f8 ;  /* 0xa5e353f800067882 */ /* 0x000fe20000000000 */
[----:B------:R-:W-:Y:S02]  /*1340*/  UMOV UR7, 0x3ff0c49b ;  /* 0x3ff0c49b00077882 */ /* 0x000fe40000000000 */
[----:B------:R-:W-:Y:S01]  /*1350*/  DADD R24, R20, UR6 ;  /* 0x0000000614187e29 */ /* 0x000fe20008000000 */
[----:B--2---:R-:W0:Y:S07]  /*1360*/  F2F.F64.F32 R12, R12 ;  /* 0x0000000c000c7310 */ /* 0x004e2e0000201800 */
[----:B0-----:R-:W-:-:S14]  /*1370*/  DSETP.GE.AND P0, PT, R24, R12, PT ;  /* 0x0000000c1800722a */ /* 0x001fdc0003f06000 */
[----:B------:R-:W-:Y:S01]  /*1380*/  @P0 VIADD R3, R3, 0x1 ;  /* 0x0000000103030836 */ /* 0x000fe20000000000 */
[----:B------:R-:W-:Y:S06]  /*1390*/  @P0 BRA `(.L_x_19) ;  /* 0x0000000000c40947 */ /* 0x000fec0003800000 */
[----:B------:R-:W-:Y:S01]  /*13a0*/  UMOV UR6, 0xb22d0e56 ;  /* 0xb22d0e5600067882 */ /* 0x000fe20000000000 */
[----:B------:R-:W-:Y:S02]  /*13b0*/  UMOV UR7, 0x3ff3ef9d ;  /* 0x3ff3ef9d00077882 */ /* 0x000fe40000000000 */
[----:B------:R-:W-:-:S08]  /*13c0*/  DADD R24, R20, UR6 ;  /* 0x0000000614187e29 */ /* 0x000fd00008000000 */
[----:B------:R-:W-:-:S14]  /*13d0*/  DSETP.GE.AND P0, PT, R24, R12, PT ;  /* 0x0000000c1800722a */ /* 0x000fdc0003f06000 */
[----:B------:R-:W-:Y:S01]  /*13e0*/  @P0 IADD3 R3, PT, PT, R3, 0x1, RZ ;  /* 0x0000000103030810 */ /* 0x000fe20007ffe0ff */
[----:B------:R-:W-:Y:S01]  /*13f0*/  @!P0 VIADD R2, R2, 0x1 ;  /* 0x0000000102028836 */ /* 0x000fe20000000000 */
[----:B------:R-:W-:Y:S06]  /*1400*/  BRA `(.L_x_19) ;  /* 0x0000000000a87947 */ /* 0x000fec0003800000 */
.L_x_18:
[----:B------:R-:W-:Y:S01]  /*1410*/  VIADD R2, R2, 0x1 ;  /* 0x0000000102027836 */ /* 0x000fe20000000000 */
[----:B------:R-:W-:Y:S06]  /*1420*/  BRA `(.L_x_19) ;  /* 0x0000000000a07947 */ /* 0x000fec0003800000 */
.L_x_17:
[----:B------:R-:W-:Y:S01]  /*1430*/  IADD3 R2, PT, PT, R2, 0x1, RZ ;  /* 0x0000000102027810 */ /* 0x000fe20007ffe0ff */
[----:B------:R-:W-:Y:S06]  /*1440*/  BRA `(.L_x_19) ;  /* 0x0000000000987947 */ /* 0x000fec0003800000 */
.L_x_16:
        /* <DEDUP_REMOVED lines=18> */
[----:B------:R-:W-:Y:S02]  /*1570*/  @P0 VIADD R3, R3, 0x1 ;  /* 0x0000000103030836 */ /* 0x000fe40000000000 */
[----:B------:R-:W-:Y:S01]  /*1580*/  @!P0 VIADD R2, R2, 0x1 ;  /* 0x0000000102028836 */ /* 0x000fe20000000000 */
[----:B------:R-:W-:Y:S06]  /*1590*/  BRA `(.L_x_19) ;  /* 0x0000000000447947 */ /* 0x000fec0003800000 */
.L_x_21:
        /* <DEDUP_REMOVED lines=10> */
[----:B------:R-:W-:-:S14]  /*1640*/  DSETP.GE.AND P0, PT, R12, R18, PT ;  /* 0x000000120c00722a */ /* 0x000fdc0003f06000 */
[----:B------:R-:W-:Y:S01]  /*1650*/  @P0 IADD3 R3, PT, PT, R3, 0x1, RZ ;  /* 0x0000000103030810 */ /* 0x000fe20007ffe0ff */
[----:B------:R-:W-:Y:S01]  /*1660*/  @!P0 VIADD R2, R2, 0x1 ;  /* 0x0000000102028836 */ /* 0x000fe20000000000 */
[----:B------:R-:W-:Y:S06]  /*1670*/  BRA `(.L_x_19) ;  /* 0x00000000000c7947 */ /* 0x000fec0003800000 */
.L_x_22:
[----:B------:R-:W-:Y:S01]  /*1680*/  VIADD R2, R2, 0x1 ;  /* 0x0000000102027836 */ /* 0x000fe20000000000 */
[----:B------:R-:W-:Y:S06]  /*1690*/  BRA `(.L_x_19) ;  /* 0x0000000000047947 */ /* 0x000fec0003800000 */
.L_x_20:
[----:B------:R-:W-:-:S07]  /*16a0*/  IADD3 R2, PT, PT, R2, 0x1, RZ ;  /* 0x0000000102027810 */ /* 0x000fce0007ffe0ff */
.L_x_19:
[----:B------:R-:W-:Y:S05]  /*16b0*/  BSYNC.RECONVERGENT B0 ;  /* 0x0000000000007941 */ /* 0x000fea0003800200 */
.L_x_15:
[----:B------:R-:W2:Y:S01]  /*16c0*/  LDG.E R12, desc[UR4][R22.64] ;  /* 0x00000004160c7981 */ /* 0x000ea2000c1e1900 */
[----:B------:R-:W-:Y:S01]  /*16d0*/  UMOV UR6, 0x4dd2f1aa ;  /* 0x4dd2f1aa00067882 */ /* 0x000fe20000000000 */
[----:B------:R-:W-:Y:S01]  /*16e0*/  UMOV UR7, 0x3ffe1062 ;  /* 0x3ffe106200077882 */ /* 0x000fe20000000000 */
[----:B------:R-:W-:Y:S01]  /*16f0*/  BSSY.RECONVERGENT B0, `(.L_x_23) ;  /* 0x0000087000007945 */ /* 0x000fe20003800200 */
        /* <DEDUP_REMOVED lines=22> */
[----:B------:R-:W-:Y:S02]  /*1860*/  @P0 VIADD R3, R3, 0x1 ;  /* 0x0000000103030836 */ /* 0x000fe40000000000 */
[----:B------:R-:W-:Y:S01]  /*1870*/  @!P0 VIADD R2, R2, 0x1 ;  /* 0x0000000102028836 */ /* 0x000fe20000000000 */
[----:B------:R-:W-:Y:S06]  /*1880*/  BRA `(.L_x_27) ;  /* 0x0000000400b47947 */ /* 0x000fec0003800000 */
.L_x_26:
[----:B------:R-:W-:Y:S01]  /*1890*/  UMOV UR6, 0xed916873 ;  /* 0xed91687300067882 */ /* 0x000fe20000000000 */
[----:B------:R-:W-:Y:S02]  /*18a0*/  UMOV UR7, 0x3ff53f7c ;  /* 0x3ff53f7c00077882 */ /* 0x000fe40000000000 */
[----:B------:R-:W-:-:S08]  /*18b0*/  DADD R4, R20, UR6 ;  /* 0x0000000614047e29 */ /* 0x000fd00008000000 */
[----:B------:R-:W-:-:S14]  /*18c0*/  DSETP.GE.AND P0, PT, R4, R12, PT ;  /* 0x0000000c0400722a */ /* 0x000fdc0003f06000 */
[----:B------:R-:W-:Y:S01]  /*18d0*/  @P0 IADD3 R2, PT, PT, R2, 0x1, RZ ;  /* 0x0000000102020810 */ /* 0x000fe20007ffe0ff */
[----:B------:R-:W-:Y:S06]  /*18e0*/  @P0 BRA `(.L_x_27) ;  /* 0x00000004009c0947 */ /* 0x000fec0003800000 */
[----:B------:R-:W-:Y:S01]  /*18f0*/  UMOV UR6, 0x78d4fdf4 ;  /* 0x78d4fdf400067882 */ /* 0x000fe20000000000 */
[----:B------:R-:W-:Y:S02]  /*1900*/  UMOV UR7, 0x3fd926e9 ;  /* 0x3fd926e900077882 */ /* 0x000fe40000000000 */
[----:B------:R-:W-:-:S08]  /*1910*/  DADD R20, R20, -UR6 ;  /* 0x8000000614147e29 */ /* 0x000fd00008000000 */
[----:B------:R-:W-:-:S14]  /*1920*/  DSETP.GE.AND P0, PT, R20, R18, PT ;  /* 0x000000121400722a */ /* 0x000fdc0003f06000 */
[----:B------:R-:W-:Y:S02]  /*1930*/  @P0 VIADD R3, R3, 0x1 ;  /* 0x0000000103030836 */ /* 0x000fe40000000000 */
[----:B------:R-:W-:Y:S01]  /*1940*/  @!P0 VIADD R2, R2, 0x1 ;  /* 0x0000000102028836 */ /* 0x000fe20000000000 */
[----:B------:R-:W-:Y:S06]  /*1950*/  BRA `(.L_x_27) ;  /* 0x0000000400807947 */ /* 0x000fec0003800000 */
.L_x_25:
        /* <DEDUP_REMOVED lines=18> */
[----:B------:R-:W-:Y:S01]  /*1a80*/  @P0 IADD3 R3, PT, PT, R3, 0x1, RZ ;  /* 0x0000000103030810 */ /* 0x000fe20007ffe0ff */
[----:B------:R-:W-:Y:S01]  /*1a90*/  @!P0 VIADD R2, R2, 0x1 ;  /* 0x0000000102028836 */ /* 0x000fe20000000000 */
[----:B------:R-:W-:Y:S06]  /*1aa0*/  BRA `(.L_x_27) ;  /* 0x00000004002c7947 */ /* 0x000fec0003800000 */
.L_x_29:
[----:B------:R-:W-:Y:S01]  /*1ab0*/  UMOV UR6, 0x26e978d5 ;  /* 0x26e978d500067882 */ /* 0x000fe20000000000 */
[----:B------:R-:W-:Y:S02]  /*1ac0*/  UMOV UR7, 0x3ff40831 ;  /* 0x3ff4083100077882 */ /* 0x000fe40000000000 */
[----:B------:R-:W-:-:S08]  /*1ad0*/  DADD R20, R20, UR6 ;  /* 0x0000000614147e29 */ /* 0x000fd00008000000 */
[----:B------:R-:W-:-:S14]  /*1ae0*/  DSETP.GE.AND P0, PT, R20, R10, PT ;  /* 0x0000000a1400722a */ /* 0x000fdc0003f06000 */
[----:B------:R-:W-:Y:S01]  /*1af0*/  @P0 VIADD R3, R3, 0x1 ;  /* 0x0000000103030836 */ /* 0x000fe20000000000 */
[----:B------:R-:W-:Y:S01]  /*1b00*/  @!P0 IADD3 R2, PT, PT, R2, 0x1, RZ ;  /* 0x0000000102028810 */ /* 0x000fe20007ffe0ff */
[----:B------:R-:W-:Y:S06]  /*1b10*/  BRA `(.L_x_27) ;  /* 0x0000000400107947 */ /* 0x000fec0003800000 */
.L_x_28:
        /* <DEDUP_REMOVED lines=14> */
.L_x_30:
[----:B------:R-:W-:Y:S01]  /*1c00*/  IADD3 R2, PT, PT, R2, 0x1, RZ ;  /* 0x0000000102027810 */ /* 0x000fe20007ffe0ff */
[----:B------:R-:W-:Y:S06]  /*1c10*/  BRA `(.L_x_27) ;  /* 0x0000000000d07947 */ /* 0x000fec0003800000 */
.L_x_24:
        /* <DEDUP_REMOVED lines=11> */
[----:B------:R-:W-:Y:S05]  /*1cd0*/  @!P0 BRA `(.L_x_32) ;  /* 0x0000000000388947 */ /* 0x000fea0003800000 */
[----:B------:R-:W-:Y:S01]  /*1ce0*/  UMOV UR6, 0x39581062 ;  /* 0x3958106200067882 */ /* 0x000fe20000000000 */
[----:B------:R-:W-:Y:S02]  /*1cf0*/  UMOV UR7, 0x4003c8b4 ;  /* 0x4003c8b400077882 */ /* 0x000fe40000000000 */
[----:B------:R-:W-:-:S08]  /*1d00*/  DADD R4, R20, UR6 ;  /* 0x0000000614047e29 */ /* 0x000fd00008000000 */
[----:B------:R-:W-:-:S14]  /*1d10*/  DSETP.GE.AND P0, PT, R4, R12, PT ;  /* 0x0000000c0400722a */ /* 0x000fdc0003f06000 */
        /* <DEDUP_REMOVED lines=8> */
.L_x_33:
[----:B------:R-:W-:Y:S01]  /*1da0*/  IADD3 R2, PT, PT, R2, 0x1, RZ ;  /* 0x0000000102027810 */ /* 0x000fe20007ffe0ff */
[----:B------:R-:W-:Y:S06]  /*1db0*/  BRA `(.L_x_27) ;  /* 0x0000000000687947 */ /* 0x000fec0003800000 */
.L_x_32:
[----:B------:R-:W-:Y:S01]  /*1dc0*/  VIADD R2, R2, 0x1 ;  /* 0x0000000102027836 */ /* 0x000fe20000000000 */
[----:B------:R-:W-:Y:S06]  /*1dd0*/  BRA `(.L_x_27) ;  /* 0x0000000000607947 */ /* 0x000fec0003800000 */
.L_x_31:
        /* <DEDUP_REMOVED lines=19> */
[----:B------:R-:W-:Y:S01]  /*1f10*/  @!P0 IADD3 R3, PT, PT, R3, 0x1, RZ ;  /* 0x0000000103038810 */ /* 0x000fe20007ffe0ff */
[----:B------:R-:W-:Y:S06]  /*1f20*/  BRA `(.L_x_27) ;  /* 0x00000000000c7947 */ /* 0x000fec0003800000 */
.L_x_35:
[----:B------:R-:W-:Y:S01]  /*1f30*/  VIADD R2, R2, 0x1 ;  /* 0x0000000102027836 */ /* 0x000fe20000000000 */
[----:B------:R-:W-:Y:S06]  /*1f40*/  BRA `(.L_x_27) ;  /* 0x0000000000047947 */ /* 0x000fec0003800000 */
.L_x_34:
[----:B------:R-:W-:-:S07]  /*1f50*/  IADD3 R2, PT, PT, R2, 0x1, RZ ;  /* 0x0000000102027810 */ /* 0x000fce0007ffe0ff */
.L_x_27:
[----:B------:R-:W-:Y:S05]  /*1f60*/  BSYNC.RECONVERGENT B0 ;  /* 0x0000000000007941 */ /* 0x000fea0003800200 */
.L_x_23:
[----:B------:R-:W0:Y:S01]  /*1f70*/  LDC.64 R4, c[0x0][0x418] ;  /* 0x00010600ff047b82 */ /* 0x000e220000000a00 */
[----:B------:R-:W-:Y:S01]  /*1f80*/  ISETP.GT.U32.AND P0, PT, R2, R3, PT ;  /* 0x000000030200720c */ /* 0x000fe20003f04070 */
[----:B0-----:R-:W-:-:S03]  /*1f90*/  IMAD.WIDE R2, R0, 0x4, R4 ;  /* 0x0000000400027825 */ /* 0x001fc600078e0204 */
[----:B------:R-:W-:-:S05]  /*1fa0*/  SEL R5, RZ, 0x1, P0 ;  /* 0x00000001ff057807 */ /* 0x000fca0000000000 */
[----:B------:R-:W-:Y:S01]  /*1fb0*/  STG.E desc[UR4][R2.64], R5 ;  /* 0x0000000502007986 */ /* 0x000fe2000c101904 */
[----:B------:R-:W-:Y:S05]  /*1fc0*/  EXIT ;  /* 0x000000000000794d */ /* 0x000fea0003800000 */
.L_x_36:
[----:B------:R-:W-:-:S00]  /*1fd0*/  BRA `(.L_x_36) ;  /* 0xfffffffc00fc7947 */ /* 0x000fc0000383ffff */
[----:B------:R-:W-:-:S00]  /*1fe0*/  NOP ;  /* 0x0000000000007918 */ /* 0x000fc00000000000 */
        /* <DEDUP_REMOVED lines=9> */
.L_x_37:


//--------------------- .nv.shared.reserved.0     --------------------------
	.section	.nv.shared.reserved.0,"aw",@nobits
	.weak		__nv_reservedSMEM_offset_0_alias
	.size		__nv_reservedSMEM_offset_0_alias, 0, 64
	.other		__nv_reservedSMEM_offset_0_alias,@"STO_CUDA_RESERVED_SHARED STV_DEFAULT"
__nv_reservedSMEM_offset_0_alias:
	.zero		0
	.zero		64


//--------------------- .nv.constant0._Z10RF_with_IFPfS_S_S_S_S_S_S_S_S_S_S_S_S_S_S_S_S_S_Piii --------------------------
	.section	.nv.constant0._Z10RF_with_IFPfS_S_S_S_S_S_S_S_S_S_S_S_S_S_S_S_S_S_Piii,"a",@progbits
	.sectionflags	@""
	.align	4
.nv.constant0._Z10RF_with_IFPfS_S_S_S_S_S_S_S_S_S_S_S_S_S_S_S_S_S_Piii:
	.zero		1064


//--------------------- SYMBOLS --------------------------

	.type		.nv.reservedSmem.offset0,@object
	.size		.nv.reservedSmem.offset0,0x4
